def matmul_kernel(
    a_ptr,
    b_ptr,
    c_ptr,
    M,
    N,
    K,
    stride_am,
    stride_ak,
    stride_bk,
    stride_bn,
    stride_cm,
    stride_cn,
    BLOCK_M: tl.constexpr,
    BLOCK_N: tl.constexpr,
    BLOCK_K: tl.constexpr,
    GROUP_M: tl.constexpr,
):
    pid = tl.program_id(axis=0)
    num_pid_m = tl.cdiv(M, BLOCK_M)
    num_pid_n = tl.cdiv(N, BLOCK_N)
    num_pid_in_group = GROUP_M * num_pid_n
    group_id = pid // num_pid_in_group
    first_pid_m = group_id * GROUP_M
    group_size_m = min(num_pid_m - first_pid_m, GROUP_M)
    pid_m = first_pid_m + ((pid % num_pid_in_group) % group_size_m)
    pid_n = (pid % num_pid_in_group) // group_size_m

    offs_am = (pid_m * BLOCK_M + tl.arange(0, BLOCK_M)) % M
    offs_bn = (pid_n * BLOCK_N + tl.arange(0, BLOCK_N)) % N
    offs_k = tl.arange(0, BLOCK_K)
    a_ptrs = a_ptr + offs_am[:, None] * stride_am + offs_k[None, :] * stride_ak
    b_ptrs = b_ptr + offs_k[:, None] * stride_bk + offs_bn[None, :] * stride_bn

    acc = tl.zeros((BLOCK_M, BLOCK_N), dtype=tl.float32)
    for kk in range(0, tl.cdiv(K, BLOCK_K)):
        a = tl.load(a_ptrs, mask=offs_k[None, :] < K - kk * BLOCK_K, other=0.0)
        b = tl.load(b_ptrs, mask=offs_k[:, None] < K - kk * BLOCK_K, other=0.0)
        acc = tl.dot(a, b, acc)
        a_ptrs += BLOCK_K * stride_ak
        b_ptrs += BLOCK_K * stride_bk

    c = acc.to(c_ptr.dtype.element_ty)
    offs_cm = pid_m * BLOCK_M + tl.arange(0, BLOCK_M)
    offs_cn = pid_n * BLOCK_N + tl.arange(0, BLOCK_N)
    c_ptrs = c_ptr + offs_cm[:, None] * stride_cm + offs_cn[None, :] * stride_cn
    mask = (offs_cm[:, None] < M) & (offs_cn[None, :] < N)
    tl.store(c_ptrs, c, mask=mask)

# config = {"BLOCK_K": 64, "BLOCK_M": 16, "BLOCK_N": 16, "GROUP_M": 8, "arch": "sm_90", "dtype": "fp8e4m3", "num_ctas": 1, "num_stages": 2, "num_warps": 4}
# arch = sm_90


// ===== COMPILED SASS (sm_90a) =====

	.target	sm_90a

	.elftype	@"ET_EXEC"


//--------------------- .note.nv.tkinfo           --------------------------
	.section	.note.nv.tkinfo,"",@"SHT_NOTE"
	.sectionflags	@"SHF_NOTE_NV_TKINFO"
	.tkinfo
        /*0018*/ 	.word	0x00000002
        /*0030*/ 	.string	""
        /*0030*/ 	.string	"ptxas"
        /*0030*/ 	.string	"Cuda compilation tools, release 13.0, V13.0.88"
        /*0030*/ 	.string	"Build cuda_13.0.r13.0/compiler.36424714_0"
        /*0030*/ 	.string	"-v  -suppress-debug-info  -lineinfo  -arch sm_90a "



//--------------------- .note.nv.cuinfo           --------------------------
	.section	.note.nv.cuinfo,"",@"SHT_NOTE"
	.sectionflags	@"SHF_NOTE_NV_CUINFO"
        /*0018*/ 	.short	0x0002
        /*001a*/ 	.short	0x005a
        /*001c*/ 	.short	0x0082
	.zero		2


//--------------------- .nv.info                  --------------------------
	.section	.nv.info,"",@"SHT_CUDA_INFO"
	.align	4


	//----- nvinfo : EIATTR_REGCOUNT
	.align		4
        /*0000*/ 	.byte	0x04, 0x2f
        /*0002*/ 	.short	(.L_1 - .L_0)
	.align		4
.L_0:
        /*0004*/ 	.word	index@(matmul_kernel)
        /*0008*/ 	.word	0x00000048


	//----- nvinfo : EIATTR_FRAME_SIZE
	.align		4
.L_1:
        /*000c*/ 	.byte	0x04, 0x11
        /*000e*/ 	.short	(.L_3 - .L_2)
	.align		4
.L_2:
        /*0010*/ 	.word	index@(matmul_kernel)
        /*0014*/ 	.word	0x00000000


	//----- nvinfo : EIATTR_MIN_STACK_SIZE
	.align		4
.L_3:
        /*0018*/ 	.byte	0x04, 0x12
        /*001a*/ 	.short	(.L_5 - .L_4)
	.align		4
.L_4:
        /*001c*/ 	.word	index@(matmul_kernel)
        /*0020*/ 	.word	0x00000000
.L_5:


//--------------------- .nv.compat                --------------------------
	.section	.nv.compat,"",@"SHT_CUDA_COMPAT_INFO"
	.align	4
        /*0000*/ 	.byte	0x02, 0x09, 0x01, 0x00, 0x02, 0x02, 0x02, 0x00, 0x02, 0x05, 0x05, 0x00, 0x03, 0x07, 0x01, 0x01
        /*0010*/ 	.byte	0x02, 0x03, 0x00, 0x00, 0x02, 0x06, 0x01, 0x00, 0x04, 0x0b, 0x08, 0x00, 0x00, 0x00, 0x00, 0x00
        /*0020*/ 	.byte	0x00, 0x00, 0x00, 0x00


//--------------------- .nv.info.matmul_kernel    --------------------------
	.section	.nv.info.matmul_kernel,"",@"SHT_CUDA_INFO"
	.sectionflags	@""
	.align	4


	//----- nvinfo : EIATTR_CUDA_API_VERSION
	.align		4
        /*0000*/ 	.byte	0x04, 0x37
        /*0002*/ 	.short	(.L_7 - .L_6)
.L_6:
        /*0004*/ 	.word	0x00000082


	//----- nvinfo : EIATTR_KPARAM_INFO
	.align		4
.L_7:
        /*0008*/ 	.byte	0x04, 0x17
        /*000a*/ 	.short	(.L_9 - .L_8)
.L_8:
        /*000c*/ 	.word	0x00000000
        /*0010*/ 	.short	0x000d
        /*0012*/ 	.short	0x0048
        /*0014*/ 	.byte	0x00, 0xf4, 0x21, 0x00


	//----- nvinfo : EIATTR_KPARAM_INFO
	.align		4
.L_9:
        /*0018*/ 	.byte	0x04, 0x17
        /*001a*/ 	.short	(.L_11 - .L_10)
.L_10:
        /*001c*/ 	.word	0x00000000
        /*0020*/ 	.short	0x000c
        /*0022*/ 	.short	0x0040
        /*0024*/ 	.byte	0x00, 0xf4, 0x21, 0x00


	//----- nvinfo : EIATTR_KPARAM_INFO
	.align		4
.L_11:
        /*0028*/ 	.byte	0x04, 0x17
        /*002a*/ 	.short	(.L_13 - .L_12)
.L_12:
        /*002c*/ 	.word	0x00000000
        /*0030*/ 	.short	0x000b
        /*0032*/ 	.short	0x0038
        /*0034*/ 	.byte	0x00, 0xf0, 0x11, 0x00


	//----- nvinfo : EIATTR_KPARAM_INFO
	.align		4
.L_13:
        /*0038*/ 	.byte	0x04, 0x17
        /*003a*/ 	.short	(.L_15 - .L_14)
.L_14:
        /*003c*/ 	.word	0x00000000
        /*0040*/ 	.short	0x000a
        /*0042*/ 	.short	0x0034
        /*0044*/ 	.byte	0x00, 0xf0, 0x11, 0x00


	//----- nvinfo : EIATTR_KPARAM_INFO
	.align		4
.L_15:
        /*0048*/ 	.byte	0x04, 0x17
        /*004a*/ 	.short	(.L_17 - .L_16)
.L_16:
        /*004c*/ 	.word	0x00000000
        /*0050*/ 	.short	0x0009
        /*0052*/ 	.short	0x0030
        /*0054*/ 	.byte	0x00, 0xf0, 0x11, 0x00


	//----- nvinfo : EIATTR_KPARAM_INFO
	.align		4
.L_17:
        /*0058*/ 	.byte	0x04, 0x17
        /*005a*/ 	.short	(.L_19 - .L_18)
.L_18:
        /*005c*/ 	.word	0x00000000
        /*0060*/ 	.short	0x0008
        /*0062*/ 	.short	0x002c
        /*0064*/ 	.byte	0x00, 0xf0, 0x11, 0x00


	//----- nvinfo : EIATTR_KPARAM_INFO
	.align		4
.L_19:
        /*0068*/ 	.byte	0x04, 0x17
        /*006a*/ 	.short	(.L_21 - .L_20)
.L_20:
        /*006c*/ 	.word	0x00000000
        /*0070*/ 	.short	0x0007
        /*0072*/ 	.short	0x0028
        /*0074*/ 	.byte	0x00, 0xf0, 0x11, 0x00


	//----- nvinfo : EIATTR_KPARAM_INFO
	.align		4
.L_21:
        /*0078*/ 	.byte	0x04, 0x17
        /*007a*/ 	.short	(.L_23 - .L_22)
.L_22:
        /*007c*/ 	.word	0x00000000
        /*0080*/ 	.short	0x0006
        /*0082*/ 	.short	0x0024
        /*0084*/ 	.byte	0x00, 0xf0, 0x11, 0x00


	//----- nvinfo : EIATTR_KPARAM_INFO
	.align		4
.L_23:
        /*0088*/ 	.byte	0x04, 0x17
        /*008a*/ 	.short	(.L_25 - .L_24)
.L_24:
        /*008c*/ 	.word	0x00000000
        /*0090*/ 	.short	0x0005
        /*0092*/ 	.short	0x0020
        /*0094*/ 	.byte	0x00, 0xf0, 0x11, 0x00


	//----- nvinfo : EIATTR_KPARAM_INFO
	.align		4
.L_25:
        /*0098*/ 	.byte	0x04, 0x17
        /*009a*/ 	.short	(.L_27 - .L_26)
.L_26:
        /*009c*/ 	.word	0x00000000
        /*00a0*/ 	.short	0x0004
        /*00a2*/ 	.short	0x001c
        /*00a4*/ 	.byte	0x00, 0xf0, 0x11, 0x00


	//----- nvinfo : EIATTR_KPARAM_INFO
	.align		4
.L_27:
        /*00a8*/ 	.byte	0x04, 0x17
        /*00aa*/ 	.short	(.L_29 - .L_28)
.L_28:
        /*00ac*/ 	.word	0x00000000
        /*00b0*/ 	.short	0x0003
        /*00b2*/ 	.short	0x0018
        /*00b4*/ 	.byte	0x00, 0xf0, 0x11, 0x00


	//----- nvinfo : EIATTR_KPARAM_INFO
	.align		4
.L_29:
        /*00b8*/ 	.byte	0x04, 0x17
        /*00ba*/ 	.short	(.L_31 - .L_30)
.L_30:
        /*00bc*/ 	.word	0x00000000
        /*00c0*/ 	.short	0x0002
        /*00c2*/ 	.short	0x0010
        /*00c4*/ 	.byte	0x00, 0xf4, 0x21, 0x00


	//----- nvinfo : EIATTR_KPARAM_INFO
	.align		4
.L_31:
        /*00c8*/ 	.byte	0x04, 0x17
        /*00ca*/ 	.short	(.L_33 - .L_32)
.L_32:
        /*00cc*/ 	.word	0x00000000
        /*00d0*/ 	.short	0x0001
        /*00d2*/ 	.short	0x0008
        /*00d4*/ 	.byte	0x00, 0xf4, 0x21, 0x00


	//----- nvinfo : EIATTR_KPARAM_INFO
	.align		4
.L_33:
        /*00d8*/ 	.byte	0x04, 0x17
        /*00da*/ 	.short	(.L_35 - .L_34)
.L_34:
        /*00dc*/ 	.word	0x00000000
        /*00e0*/ 	.short	0x0000
        /*00e2*/ 	.short	0x0000
        /*00e4*/ 	.byte	0x00, 0xf4, 0x21, 0x00


	//----- nvinfo : EIATTR_SPARSE_MMA_MASK
	.align		4
.L_35:
        /*00e8*/ 	.byte	0x03, 0x50
        /*00ea*/ 	.short	0x0000


	//----- nvinfo : EIATTR_MAXREG_COUNT
	.align		4
        /*00ec*/ 	.byte	0x03, 0x1b
        /*00ee*/ 	.short	0x00ff


	//----- nvinfo : EIATTR_NUM_BARRIERS
	.align		4
        /*00f0*/ 	.byte	0x02, 0x4c
        /*00f2*/ 	.byte	0x01
	.zero		1


	//----- nvinfo : EIATTR_MERCURY_ISA_VERSION
	.align		4
        /*00f4*/ 	.byte	0x03, 0x5f
        /*00f6*/ 	.short	0x0101


	//----- nvinfo : EIATTR_EXIT_INSTR_OFFSETS
	.align		4
        /*00f8*/ 	.byte	0x04, 0x1c
        /*00fa*/ 	.short	(.L_37 - .L_36)


	//   ....[0]....
.L_36:
        /*00fc*/ 	.word	0x00002490


	//   ....[1]....
        /*0100*/ 	.word	0x000024c0


	//----- nvinfo : EIATTR_REQNTID
	.align		4
.L_37:
        /*0104*/ 	.byte	0x04, 0x10
        /*0106*/ 	.short	(.L_39 - .L_38)
.L_38:
        /*0108*/ 	.word	0x00000080
        /*010c*/ 	.word	0x00000001
        /*0110*/ 	.word	0x00000001


	//----- nvinfo : EIATTR_CBANK_PARAM_SIZE
	.align		4
.L_39:
        /*0114*/ 	.byte	0x03, 0x19
        /*0116*/ 	.short	0x0050


	//----- nvinfo : EIATTR_PARAM_CBANK
	.align		4
        /*0118*/ 	.byte	0x04, 0x0a
        /*011a*/ 	.short	(.L_41 - .L_40)
	.align		4
.L_40:
        /*011c*/ 	.word	index@(.nv.constant0.matmul_kernel)
        /*0120*/ 	.short	0x0210
        /*0122*/ 	.short	0x0050


	//----- nvinfo : EIATTR_SW_WAR
	.align		4
.L_41:
        /*0124*/ 	.byte	0x04, 0x36
        /*0126*/ 	.short	(.L_43 - .L_42)
.L_42:
        /*0128*/ 	.word	0x00000008
.L_43:


//--------------------- .nv.callgraph             --------------------------
	.section	.nv.callgraph,"",@"SHT_CUDA_CALLGRAPH"
	.align	4
	.sectionentsize	8
	.align		4
        /*0000*/ 	.word	0x00000000
	.align		4
        /*0004*/ 	.word	0xffffffff
	.align		4
        /*0008*/ 	.word	0x00000000
	.align		4
        /*000c*/ 	.word	0xfffffffe
	.align		4
        /*0010*/ 	.word	0x00000000
	.align		4
        /*0014*/ 	.word	0xfffffffd
	.align		4
        /*0018*/ 	.word	0x00000000
	.align		4
        /*001c*/ 	.word	0xfffffffc


//--------------------- .text.matmul_kernel       --------------------------
	.section	.text.matmul_kernel,"ax",@progbits
	.align	128
        .global         matmul_kernel
        .type           matmul_kernel,@function
        .size           matmul_kernel,(.L_x_3 - matmul_kernel)
        .other          matmul_kernel,@"STO_CUDA_ENTRY STV_DEFAULT"
matmul_kernel:
.text.matmul_kernel:
[----:B------:R-:W-:Y:S08]  /*0000*/  LDC R1, c[0x0][0x28] ;  /* 0x00000a00ff017b82 */ /* 0x000ff00000000800 */
[----:B------:R-:W0:Y:S01]  /*0010*/  LDC.64 R8, c[0x0][0x228] ;  /* 0x00008a00ff087b82 */ /* 0x000e220000000a00 */
[----:B------:R-:W1:Y:S01]  /*0020*/  S2R R5, SR_CTAID.X ;  /* 0x0000000000057919 */ /* 0x000e620000002500 */
[----:B------:R-:W-:Y:S01]  /*0030*/  ULDC UR4, c[0x0][0x230] ;  /* 0x00008c0000047ab9 */ /* 0x000fe20000000800 */
[----:B------:R-:W-:Y:S01]  /*0040*/  UMOV UR5, 0x400 ;  /* 0x0000040000057882 */ /* 0x000fe20000000000 */
[----:B------:R-:W-:Y:S01]  /*0050*/  UIADD3 UR4, UR4, 0x3f, URZ ;  /* 0x0000003f04047890 */ /* 0x000fe2000fffe03f */
[----:B------:R-:W2:Y:S01]  /*0060*/  S2R R68, SR_TID.X ;  /* 0x0000000000447919 */ /* 0x000ea20000002100 */
[----:B------:R-:W-:-:S02]  /*0070*/  ULDC.64 UR8, c[0x0][0x208] ;  /* 0x0000820000087ab9 */ /* 0x000fc40000000a00 */
[----:B------:R-:W3:Y:S01]  /*0080*/  S2UR UR6, SR_CgaCtaId ;  /* 0x00000000000679c3 */ /* 0x000ee20000008800 */
[----:B------:R-:W-:Y:S01]  /*0090*/  UISETP.GT.AND UP0, UPT, UR4, 0x3f, UPT ;  /* 0x0000003f0400788c */ /* 0x000fe2000bf04270 */
[----:B0-----:R-:W-:-:S05]  /*00a0*/  VIADD R0, R9, 0xf ;  /* 0x0000000f09007836 */ /* 0x001fca0000000000 */
[----:B------:R-:W-:Y:S01]  /*00b0*/  SHF.R.S32.HI R3, RZ, 0x1f, R0 ;  /* 0x0000001fff037819 */ /* 0x000fe20000011400 */
[----:B---3--:R-:W-:-:S03]  /*00c0*/  ULEA UR5, UR6, UR5, 0x18 ;  /* 0x0000000506057291 */ /* 0x008fc6000f8ec03f */
[----:B------:R-:W-:Y:S02]  /*00d0*/  LEA.HI R3, R3, R0, RZ, 0x4 ;  /* 0x0000000003037211 */ /* 0x000fe400078f20ff */
[----:B-1----:R-:W-:Y:S02]  /*00e0*/  IABS R10, R5 ;  /* 0x00000005000a7213 */ /* 0x002fe40000000000 */
[----:B------:R-:W-:Y:S02]  /*00f0*/  SHF.R.S32.HI R3, RZ, 0x4, R3 ;  /* 0x00000004ff037819 */ /* 0x000fe40000011403 */
[----:B--2---:R-:W-:-:S03]  /*0100*/  SHF.R.U32.HI R30, RZ, 0x4, R68 ;  /* 0x00000004ff1e7819 */ /* 0x004fc60000011644 */
[----:B------:R-:W-:Y:S01]  /*0110*/  IMAD.SHL.U32 R4, R3, 0x8, RZ ;  /* 0x0000000803047824 */ /* 0x000fe200078e00ff */
[----:B------:R-:W-:-:S04]  /*0120*/  SGXT.U32 R30, R30, 0x3 ;  /* 0x000000031e1e781a */ /* 0x000fc80000000000 */
[-C--:B------:R-:W-:Y:S02]  /*0130*/  IABS R7, R4.reuse ;  /* 0x0000000400077213 */ /* 0x080fe40000000000 */
[----:B------:R-:W-:Y:S02]  /*0140*/  IABS R12, R4 ;  /* 0x00000004000c7213 */ /* 0x000fe40000000000 */
[----:B------:R-:W0:Y:S08]  /*0150*/  I2F.RP R0, R7 ;  /* 0x0000000700007306 */ /* 0x000e300000209400 */
[----:B0-----:R-:W0:Y:S02]  /*0160*/  MUFU.RCP R0, R0 ;  /* 0x0000000000007308 */ /* 0x001e240000001000 */
[----:B0-----:R-:W-:-:S02]  /*0170*/  VIADD R2, R0, 0xffffffe ;  /* 0x0ffffffe00027836 */ /* 0x001fc40000000000 */
[----:B------:R-:W-:-:S04]  /*0180*/  IMAD.MOV R0, RZ, RZ, -R12 ;  /* 0x000000ffff007224 */ /* 0x000fc800078e0a0c */
[----:B------:R0:W1:Y:S02]  /*0190*/  F2I.FTZ.U32.TRUNC.NTZ R3, R2 ;  /* 0x0000000200037305 */ /* 0x000064000021f000 */
[----:B0-----:R-:W-:Y:S02]  /*01a0*/  IMAD.MOV.U32 R2, RZ, RZ, RZ ;  /* 0x000000ffff027224 */ /* 0x001fe400078e00ff */
[----:B-1----:R-:W-:-:S04]  /*01b0*/  IMAD.MOV R6, RZ, RZ, -R3 ;  /* 0x000000ffff067224 */ /* 0x002fc800078e0a03 */
[----:B------:R-:W-:Y:S02]  /*01c0*/  IMAD R11, R6, R7, RZ ;  /* 0x00000007060b7224 */ /* 0x000fe400078e02ff */
[----:B------:R-:W-:Y:S02]  /*01d0*/  IMAD.MOV.U32 R6, RZ, RZ, R10 ;  /* 0x000000ffff067224 */ /* 0x000fe400078e000a */
[----:B------:R-:W-:-:S06]  /*01e0*/  IMAD.HI.U32 R3, R3, R11, R2 ;  /* 0x0000000b03037227 */ /* 0x000fcc00078e0002 */
[----:B------:R-:W-:-:S04]  /*01f0*/  IMAD.HI.U32 R3, R3, R6, RZ ;  /* 0x0000000603037227 */ /* 0x000fc800078e00ff */
[----:B------:R-:W-:-:S05]  /*0200*/  IMAD R0, R3, R0, R6 ;  /* 0x0000000003007224 */ /* 0x000fca00078e0206 */
[----:B------:R-:W-:-:S13]  /*0210*/  ISETP.GT.U32.AND P1, PT, R7, R0, PT ;  /* 0x000000000700720c */ /* 0x000fda0003f24070 */
[----:B------:R-:W-:Y:S02]  /*0220*/  @!P1 IMAD.IADD R0, R0, 0x1, -R7 ;  /* 0x0000000100009824 */ /* 0x000fe400078e0a07 */
[----:B------:R-:W-:Y:S01]  /*0230*/  @!P1 VIADD R3, R3, 0x1 ;  /* 0x0000000103039836 */ /* 0x000fe20000000000 */
[----:B------:R-:W-:Y:S02]  /*0240*/  ISETP.NE.AND P1, PT, R4, RZ, PT ;  /* 0x000000ff0400720c */ /* 0x000fe40003f25270 */
[----:B------:R-:W-:Y:S02]  /*0250*/  ISETP.GE.U32.AND P0, PT, R0, R7, PT ;  /* 0x000000070000720c */ /* 0x000fe40003f06070 */
[----:B------:R-:W-:-:S04]  /*0260*/  LOP3.LUT R0, R5, R4, RZ, 0x3c, !PT ;  /* 0x0000000405007212 */ /* 0x000fc800078e3cff */
[----:B------:R-:W-:Y:S01]  /*0270*/  ISETP.GE.AND P2, PT, R0, RZ, PT ;  /* 0x000000ff0000720c */ /* 0x000fe20003f46270 */
[----:B------:R-:W-:-:S06]  /*0280*/  VIADD R0, R8, 0xf ;  /* 0x0000000f08007836 */ /* 0x000fcc0000000000 */
[----:B------:R-:W-:-:S04]  /*0290*/  @P0 VIADD R3, R3, 0x1 ;  /* 0x0000000103030836 */ /* 0x000fc80000000000 */
[----:B------:R-:W-:Y:S01]  /*02a0*/  IMAD.MOV.U32 R2, RZ, RZ, R3 ;  /* 0x000000ffff027224 */ /* 0x000fe200078e0003 */
[----:B------:R-:W-:-:S03]  /*02b0*/  SHF.R.S32.HI R3, RZ, 0x1f, R0 ;  /* 0x0000001fff037819 */ /* 0x000fc60000011400 */
[----:B------:R-:W-:Y:S01]  /*02c0*/  @!P2 IMAD.MOV R2, RZ, RZ, -R2 ;  /* 0x000000ffff02a224 */ /* 0x000fe200078e0a02 */
[----:B------:R-:W-:Y:S02]  /*02d0*/  @!P1 LOP3.LUT R2, RZ, R4, RZ, 0x33, !PT ;  /* 0x00000004ff029212 */ /* 0x000fe400078e33ff */
[----:B------:R-:W-:-:S03]  /*02e0*/  LEA.HI R3, R3, R0, RZ, 0x4 ;  /* 0x0000000003037211 */ /* 0x000fc600078f20ff */
[----:B------:R-:W-:Y:S02]  /*02f0*/  IMAD.SHL.U32 R6, R2, 0x8, RZ ;  /* 0x0000000802067824 */ /* 0x000fe400078e00ff */
[----:B------:R-:W-:-:S03]  /*0300*/  IMAD.MOV R2, RZ, RZ, -R2 ;  /* 0x000000ffff027224 */ /* 0x000fc600078e0a02 */
[----:B------:R-:W-:Y:S01]  /*0310*/  LEA.HI.SX32 R3, R3, -R6, 0x1c ;  /* 0x8000000603037211 */ /* 0x000fe200078fe2ff */
[----:B------:R-:W-:-:S03]  /*0320*/  IMAD R4, R4, R2, R5 ;  /* 0x0000000204047224 */ /* 0x000fc600078e0205 */
[----:B------:R-:W-:Y:S02]  /*0330*/  VIMNMX R13, R3, 0x8, PT ;  /* 0x00000008030d7848 */ /* 0x000fe40003fe0100 */
[----:B------:R-:W-:Y:S02]  /*0340*/  IABS R11, R4 ;  /* 0x00000004000b7213 */ /* 0x000fe40000000000 */
[----:B------:R-:W-:-:S04]  /*0350*/  IABS R7, R13 ;  /* 0x0000000d00077213 */ /* 0x000fc80000000000 */
[----:B------:R-:W0:Y:S08]  /*0360*/  I2F.RP R0, R7 ;  /* 0x0000000700007306 */ /* 0x000e300000209400 */
[----:B0-----:R-:W0:Y:S02]  /*0370*/  MUFU.RCP R0, R0 ;  /* 0x0000000000007308 */ /* 0x001e240000001000 */
[----:B0-----:R-:W-:-:S06]  /*0380*/  VIADD R3, R0, 0xffffffe ;  /* 0x0ffffffe00037836 */ /* 0x001fcc0000000000 */
[----:B------:R-:W0:Y:S02]  /*0390*/  F2I.FTZ.U32.TRUNC.NTZ R3, R3 ;  /* 0x0000000300037305 */ /* 0x000e24000021f000 */
[----:B0-----:R-:W-:-:S04]  /*03a0*/  IMAD.MOV R10, RZ, RZ, -R3 ;  /* 0x000000ffff0a7224 */ /* 0x001fc800078e0a03 */
[----:B------:R-:W-:Y:S01]  /*03b0*/  IMAD.MOV.U32 R2, RZ, RZ, R10 ;  /* 0x000000ffff027224 */ /* 0x000fe200078e000a */
[----:B------:R-:W-:-:S03]  /*03c0*/  IABS R10, R13 ;  /* 0x0000000d000a7213 */ /* 0x000fc60000000000 */
[----:B------:R-:W-:Y:S02]  /*03d0*/  IMAD R5, R2, R7, RZ ;  /* 0x0000000702057224 */ /* 0x000fe400078e02ff */
[----:B------:R-:W-:Y:S02]  /*03e0*/  IMAD.MOV.U32 R2, RZ, RZ, RZ ;  /* 0x000000ffff027224 */ /* 0x000fe400078e00ff */
[----:B------:R-:W-:Y:S02]  /*03f0*/  IMAD.MOV R0, RZ, RZ, -R10 ;  /* 0x000000ffff007224 */ /* 0x000fe400078e0a0a */
[----:B------:R-:W-:Y:S01]  /*0400*/  IMAD.HI.U32 R2, R3, R5, R2 ;  /* 0x0000000503027227 */ /* 0x000fe200078e0002 */
[----:B------:R-:W-:-:S05]  /*0410*/  LOP3.LUT R3, R68, 0xf, RZ, 0xc0, !PT ;  /* 0x0000000f44037812 */ /* 0x000fca00078ec0ff */
        /* <DEDUP_REMOVED lines=8> */
[----:B------:R-:W-:-:S07]  /*04a0*/  ISETP.GE.AND P2, PT, R0, RZ, PT ;  /* 0x000000ff0000720c */ /* 0x000fce0003f46270 */
[----:B------:R-:W-:Y:S01]  /*04b0*/  @P0 VIADD R2, R2, 0x1 ;  /* 0x0000000102020836 */ /* 0x000fe20000000000 */
[----:B------:R-:W-:-:S03]  /*04c0*/  PLOP3.LUT P0, PT, PT, PT, UP0, 0x80, 0x0 ;  /* 0x000000000000781c */ /* 0x000fc60003f0f008 */
[----:B------:R-:W-:-:S04]  /*04d0*/  IMAD.MOV.U32 R66, RZ, RZ, R2 ;  /* 0x000000ffff427224 */ /* 0x000fc800078e0002 */
[----:B------:R-:W-:Y:S01]  /*04e0*/  @!P2 IMAD.MOV R66, RZ, RZ, -R66 ;  /* 0x000000ffff42a224 */ /* 0x000fe200078e0a42 */
[----:B------:R-:W-:-:S05]  /*04f0*/  @!P1 LOP3.LUT R66, RZ, R13, RZ, 0x33, !PT ;  /* 0x0000000dff429212 */ /* 0x000fca00078e33ff */
[----:B------:R-:W-:Y:S01]  /*0500*/  IMAD.MOV R0, RZ, RZ, -R66 ;  /* 0x000000ffff007224 */ /* 0x000fe200078e0a42 */
[----:B------:R-:W-:Y:S01]  /*0510*/  @!P0 CS2R R20, SRZ ;  /* 0x0000000000148805 */ /* 0x000fe2000001ff00 */
[----:B------:R-:W-:Y:S01]  /*0520*/  @!P0 IMAD.SHL.U32 R2, R68, 0x2, RZ ;  /* 0x0000000244028824 */ /* 0x000fe200078e00ff */
[----:B------:R-:W-:Y:S01]  /*0530*/  @!P0 CS2R R22, SRZ ;  /* 0x0000000000168805 */ /* 0x000fe2000001ff00 */
[----:B------:R-:W-:Y:S02]  /*0540*/  IMAD R0, R13, R0, R4 ;  /* 0x000000000d007224 */ /* 0x000fe400078e0204 */
[----:B------:R-:W-:Y:S02]  /*0550*/  IMAD.SHL.U32 R66, R66, 0x10, RZ ;  /* 0x0000001042427824 */ /* 0x000fe400078e00ff */
[----:B------:R-:W-:-:S04]  /*0560*/  IMAD.IADD R0, R6, 0x1, R0 ;  /* 0x0000000106007824 */ /* 0x000fc800078e0200 */
[----:B------:R-:W-:Y:S01]  /*0570*/  IMAD R0, R0, 0x10, R3 ;  /* 0x0000001000007824 */ /* 0x000fe200078e0203 */
[----:B------:R-:W-:Y:S06]  /*0580*/  @!P0 BRA `(.L_x_0) ;  /* 0x0000001800e88947 */ /* 0x000fec0003800000 */
[----:B------:R-:W-:Y:S01]  /*0590*/  IABS R18, R8 ;  /* 0x0000000800127213 */ /* 0x000fe20000000000 */
[----:B------:R-:W-:Y:S01]  /*05a0*/  ULDC UR6, c[0x0][0x240] ;  /* 0x0000900000067ab9 */ /* 0x000fe20000000800 */
[----:B------:R-:W-:Y:S01]  /*05b0*/  IABS R3, R9 ;  /* 0x0000000900037213 */ /* 0x000fe20000000000 */
[----:B------:R-:W-:Y:S01]  /*05c0*/  ULDC.64 UR26, c[0x0][0x218] ;  /* 0x00008600001a7ab9 */ /* 0x000fe20000000a00 */
[----:B------:R-:W0:Y:S01]  /*05d0*/  I2F.RP R10, R18 ;  /* 0x00000012000a7306 */ /* 0x000e220000209400 */
[----:B------:R-:W-:Y:S01]  /*05e0*/  IABS R15, R0 ;  /* 0x00000000000f7213 */ /* 0x000fe20000000000 */
[----:B------:R-:W-:Y:S01]  /*05f0*/  ULDC UR7, c[0x0][0x234] ;  /* 0x00008d0000077ab9 */ /* 0x000fe20000000800 */
[----:B------:R-:W-:Y:S01]  /*0600*/  ISETP.GE.AND P5, PT, R0, RZ, PT ;  /* 0x000000ff0000720c */ /* 0x000fe20003fa6270 */
[----:B------:R-:W-:Y:S01]  /*0610*/  ULDC.64 UR24, c[0x0][0x210] ;  /* 0x0000840000187ab9 */ /* 0x000fe20000000a00 */
[----:B------:R-:W-:Y:S01]  /*0620*/  ISETP.NE.AND P3, PT, R8, RZ, PT ;  /* 0x000000ff0800720c */ /* 0x000fe20003f65270 */
[----:B------:R-:W-:Y:S01]  /*0630*/  ULDC UR23, c[0x0][0x23c] ;  /* 0x00008f0000177ab9 */ /* 0x000fe20000000800 */
[C---:B------:R-:W-:Y:S01]  /*0640*/  LOP3.LUT R28, R30.reuse, 0x20, RZ, 0xfc, !PT ;  /* 0x000000201e1c7812 */ /* 0x040fe200078efcff */
[----:B------:R-:W1:Y:S01]  /*0650*/  I2F.RP R2, R3 ;  /* 0x0000000300027306 */ /* 0x000e620000209400 */
[----:B------:R-:W-:-:S02]  /*0660*/  LOP3.LUT R29, R30, 0x28, RZ, 0xfc, !PT ;  /* 0x000000281e1d7812 */ /* 0x000fc400078efcff */
[C---:B------:R-:W-:Y:S02]  /*0670*/  LOP3.LUT R32, R30.reuse, 0x8, RZ, 0xfc, !PT ;  /* 0x000000081e207812 */ /* 0x040fe400078efcff */
[----:B------:R-:W-:Y:S02]  /*0680*/  LOP3.LUT R31, R30, 0x30, RZ, 0xfc, !PT ;  /* 0x000000301e1f7812 */ /* 0x000fe400078efcff */
[----:B------:R-:W-:Y:S01]  /*0690*/  LOP3.LUT R69, R68, 0x7f, RZ, 0xc0, !PT ;  /* 0x0000007f44457812 */ /* 0x000fe200078ec0ff */
[----:B0-----:R-:W0:Y:S03]  /*06a0*/  MUFU.RCP R10, R10 ;  /* 0x0000000a000a7308 */ /* 0x001e260000001000 */
[C---:B------:R-:W-:Y:S02]  /*06b0*/  LOP3.LUT R67, R69.reuse, 0x8, RZ, 0x3c, !PT ;  /* 0x0000000845437812 */ /* 0x040fe400078e3cff */
[----:B------:R-:W-:-:S03]  /*06c0*/  LOP3.LUT R69, R69, 0x30, RZ, 0x3c, !PT ;  /* 0x0000003045457812 */ /* 0x000fc600078e3cff */
[----:B-1----:R-:W1:Y:S01]  /*06d0*/  MUFU.RCP R2, R2 ;  /* 0x0000000200027308 */ /* 0x002e620000001000 */
[----:B0-----:R-:W-:-:S07]  /*06e0*/  VIADD R6, R10, 0xffffffe ;  /* 0x0ffffffe0a067836 */ /* 0x001fce0000000000 */
[----:B------:R0:W2:Y:S01]  /*06f0*/  F2I.FTZ.U32.TRUNC.NTZ R7, R6 ;  /* 0x0000000600077305 */ /* 0x0000a2000021f000 */
[----:B-1----:R-:W-:-:S07]  /*0700*/  VIADD R4, R2, 0xffffffe ;  /* 0x0ffffffe02047836 */ /* 0x002fce0000000000 */
[----:B------:R1:W3:Y:S01]  /*0710*/  F2I.FTZ.U32.TRUNC.NTZ R5, R4 ;  /* 0x0000000400057305 */ /* 0x0002e2000021f000 */
[----:B0-----:R-:W-:Y:S02]  /*0720*/  IMAD.MOV.U32 R6, RZ, RZ, RZ ;  /* 0x000000ffff067224 */ /* 0x001fe400078e00ff */
[----:B--2---:R-:W-:Y:S02]  /*0730*/  IMAD.MOV R11, RZ, RZ, -R7 ;  /* 0x000000ffff0b7224 */ /* 0x004fe400078e0a07 */
[----:B-1----:R-:W-:Y:S02]  /*0740*/  IMAD.MOV.U32 R4, RZ, RZ, RZ ;  /* 0x000000ffff047224 */ /* 0x002fe400078e00ff */
[----:B------:R-:W-:-:S04]  /*0750*/  IMAD R11, R11, R18, RZ ;  /* 0x000000120b0b7224 */ /* 0x000fc800078e02ff */
[----:B------:R-:W-:-:S04]  /*0760*/  IMAD.HI.U32 R7, R7, R11, R6 ;  /* 0x0000000b07077227 */ /* 0x000fc800078e0006 */
[----:B---3--:R-:W-:Y:S02]  /*0770*/  IMAD.MOV R2, RZ, RZ, -R5 ;  /* 0x000000ffff027224 */ /* 0x008fe400078e0a05 */
[----:B------:R-:W-:Y:S01]  /*0780*/  IMAD.HI.U32 R6, R7, R15, RZ ;  /* 0x0000000f07067227 */ /* 0x000fe200078e00ff */
[----:B------:R-:W-:-:S03]  /*0790*/  LOP3.LUT R7, R68, 0x40, RZ, 0xc0, !PT ;  /* 0x0000004044077812 */ /* 0x000fc600078ec0ff */
[----:B------:R-:W-:Y:S01]  /*07a0*/  IMAD.MOV R6, RZ, RZ, -R6 ;  /* 0x000000ffff067224 */ /* 0x000fe200078e0a06 */
[----:B------:R-:W-:Y:S01]  /*07b0*/  LEA.HI R17, R7, R66, RZ, 0x1a ;  /* 0x0000004207117211 */ /* 0x000fe200078fd0ff */
[----:B------:R-:W-:Y:S02]  /*07c0*/  IMAD R7, R2, R3, RZ ;  /* 0x0000000302077224 */ /* 0x000fe400078e02ff */
[C---:B------:R-:W-:Y:S01]  /*07d0*/  IMAD R15, R18.reuse, R6, R15 ;  /* 0x00000006120f7224 */ /* 0x040fe200078e020f */
[----:B------:R-:W-:Y:S01]  /*07e0*/  IABS R20, R17 ;  /* 0x0000001100147213 */ /* 0x000fe20000000000 */
[C---:B------:R-:W-:Y:S02]  /*07f0*/  VIADD R19, R17.reuse, 0xe ;  /* 0x0000000e11137836 */ /* 0x040fe40000000000 */
[C---:B------:R-:W-:Y:S01]  /*0800*/  VIADD R21, R17.reuse, 0xc ;  /* 0x0000000c11157836 */ /* 0x040fe20000000000 */
[----:B------:R-:W-:Y:S01]  /*0810*/  ISETP.GT.U32.AND P0, PT, R18, R15, PT ;  /* 0x0000000f1200720c */ /* 0x000fe20003f04070 */
[----:B------:R-:W-:Y:S01]  /*0820*/  VIADD R23, R17, 0xa ;  /* 0x0000000a11177836 */ /* 0x000fe20000000000 */
[----:B------:R-:W-:Y:S01]  /*0830*/  IABS R10, R19 ;  /* 0x00000013000a7213 */ /* 0x000fe20000000000 */
[----:B------:R-:W-:Y:S01]  /*0840*/  IMAD.HI.U32 R4, R5, R7, R4 ;  /* 0x0000000705047227 */ /* 0x000fe200078e0004 */
[----:B------:R-:W-:-:S02]  /*0850*/  IABS R11, R21 ;  /* 0x00000015000b7213 */ /* 0x000fc40000000000 */
[----:B------:R-:W-:Y:S01]  /*0860*/  IABS R13, R23 ;  /* 0x00000017000d7213 */ /* 0x000fe20000000000 */
[----:B------:R-:W-:Y:S01]  /*0870*/  VIADD R24, R17, 0x8 ;  /* 0x0000000811187836 */ /* 0x000fe20000000000 */
[----:B------:R-:W-:Y:S01]  /*0880*/  ISETP.GE.AND P1, PT, R19, RZ, PT ;  /* 0x000000ff1300720c */ /* 0x000fe20003f26270 */
[----:B------:R-:W-:-:S03]  /*0890*/  IMAD.HI.U32 R2, R4, R10, RZ ;  /* 0x0000000a04027227 */ /* 0x000fc600078e00ff */
[----:B------:R-:W-:Y:S01]  /*08a0*/  IABS R16, R24 ;  /* 0x0000001800107213 */ /* 0x000fe20000000000 */
[----:B------:R-:W-:Y:S02]  /*08b0*/  @!P0 IMAD.IADD R15, R15, 0x1, -R18 ;  /* 0x000000010f0f8824 */ /* 0x000fe400078e0a12 */
[----:B------:R-:W-:-:S03]  /*08c0*/  IMAD.HI.U32 R5, R4, R11, RZ ;  /* 0x0000000b04057227 */ /* 0x000fc600078e00ff */
[----:B------:R-:W-:Y:S01]  /*08d0*/  ISETP.GT.U32.AND P0, PT, R18, R15, PT ;  /* 0x0000000f1200720c */ /* 0x000fe20003f04070 */
[----:B------:R-:W-:-:S04]  /*08e0*/  IMAD.HI.U32 R6, R4, R13, RZ ;  /* 0x0000000d04067227 */ /* 0x000fc800078e00ff */
[----:B------:R-:W-:Y:S02]  /*08f0*/  IMAD.MOV R2, RZ, RZ, -R2 ;  /* 0x000000ffff027224 */ /* 0x000fe400078e0a02 */
[----:B------:R-:W-:Y:S02]  /*0900*/  IMAD.MOV R12, RZ, RZ, -R5 ;  /* 0x000000ffff0c7224 */ /* 0x000fe400078e0a05 */
[----:B------:R-:W-:Y:S02]  /*0910*/  IMAD.MOV R14, RZ, RZ, -R6 ;  /* 0x000000ffff0e7224 */ /* 0x000fe400078e0a06 */
[C---:B------:R-:W-:Y:S02]  /*0920*/  IMAD R2, R3.reuse, R2, R10 ;  /* 0x0000000203027224 */ /* 0x040fe400078e020a */
[C---:B------:R-:W-:Y:S02]  /*0930*/  IMAD R6, R3.reuse, R12, R11 ;  /* 0x0000000c03067224 */ /* 0x040fe400078e020b */
[C---:B------:R-:W-:Y:S01]  /*0940*/  IMAD R10, R3.reuse, R14, R13 ;  /* 0x0000000e030a7224 */ /* 0x040fe200078e020d */
[C---:B------:R-:W-:Y:S01]  /*0950*/  ISETP.GT.U32.AND P4, PT, R3.reuse, R2, PT ;  /* 0x000000020300720c */ /* 0x040fe20003f84070 */
[----:B------:R-:W-:Y:S01]  /*0960*/  IMAD.HI.U32 R7, R4, R16, RZ ;  /* 0x0000001004077227 */ /* 0x000fe200078e00ff */
[----:B------:R-:W-:-:S02]  /*0970*/  ISETP.GT.U32.AND P6, PT, R3, R6, PT ;  /* 0x000000060300720c */ /* 0x000fc40003fc4070 */
[----:B------:R-:W-:Y:S01]  /*0980*/  ISETP.GT.U32.AND P2, PT, R3, R10, PT ;  /* 0x0000000a0300720c */ /* 0x000fe20003f44070 */
[----:B------:R-:W-:Y:S02]  /*0990*/  IMAD.MOV R7, RZ, RZ, -R7 ;  /* 0x000000ffff077224 */ /* 0x000fe400078e0a07 */
[C---:B------:R-:W-:Y:S02]  /*09a0*/  VIADD R19, R17.reuse, 0x6 ;  /* 0x0000000611137836 */ /* 0x040fe40000000000 */
[C---:B------:R-:W-:Y:S02]  /*09b0*/  VIADD R25, R17.reuse, 0x4 ;  /* 0x0000000411197836 */ /* 0x040fe40000000000 */
[----:B------:R-:W-:Y:S01]  /*09c0*/  VIADD R26, R17, 0x2 ;  /* 0x00000002111a7836 */ /* 0x000fe20000000000 */
[----:B------:R-:W-:Y:S01]  /*09d0*/  IABS R14, R19 ;  /* 0x00000013000e7213 */ /* 0x000fe20000000000 */
[----:B------:R-:W-:Y:S01]  /*09e0*/  IMAD R12, R3, R7, R16 ;  /* 0x00000007030c7224 */ /* 0x000fe200078e0210 */
[----:B------:R-:W-:Y:S01]  /*09f0*/  IABS R16, R25 ;  /* 0x0000001900107213 */ /* 0x000fe20000000000 */
[----:B------:R-:W-:Y:S01]  /*0a00*/  @!P0 IMAD.IADD R15, R15, 0x1, -R18 ;  /* 0x000000010f0f8824 */ /* 0x000fe200078e0a12 */
[----:B------:R-:W-:Y:S01]  /*0a10*/  IABS R18, R26 ;  /* 0x0000001a00127213 */ /* 0x000fe20000000000 */
[----:B------:R-:W-:Y:S01]  /*0a20*/  @!P4 IMAD.IADD R2, R2, 0x1, -R3 ;  /* 0x000000010202c824 */ /* 0x000fe200078e0a03 */
[----:B------:R-:W-:Y:S01]  /*0a30*/  ISETP.GT.U32.AND P4, PT, R3, R12, PT ;  /* 0x0000000c0300720c */ /* 0x000fe20003f84070 */
[----:B------:R-:W-:Y:S01]  /*0a40*/  IMAD.HI.U32 R5, R4, R14, RZ ;  /* 0x0000000e04057227 */ /* 0x000fe200078e00ff */
[----:B------:R-:W-:-:S03]  /*0a50*/  ISETP.GE.AND P0, PT, R17, RZ, PT ;  /* 0x000000ff1100720c */ /* 0x000fc60003f06270 */
[----:B------:R-:W-:-:S04]  /*0a60*/  IMAD.HI.U32 R7, R4, R16, RZ ;  /* 0x0000001004077227 */ /* 0x000fc800078e00ff */
[----:B------:R-:W-:-:S04]  /*0a70*/  IMAD.HI.U32 R11, R4, R18, RZ ;  /* 0x00000012040b7227 */ /* 0x000fc800078e00ff */
[----:B------:R-:W-:-:S04]  /*0a80*/  IMAD.HI.U32 R13, R4, R20, RZ ;  /* 0x00000014040d7227 */ /* 0x000fc800078e00ff */
[----:B------:R-:W-:Y:S01]  /*0a90*/  IMAD.MOV.U32 R4, RZ, RZ, R15 ;  /* 0x000000ffff047224 */ /* 0x000fe200078e000f */
[----:B------:R-:W-:Y:S01]  /*0aa0*/  LOP3.LUT R15, R30, 0x18, RZ, 0xfc, !PT ;  /* 0x000000181e0f7812 */ /* 0x000fe200078efcff */
[--C-:B------:R-:W-:Y:S01]  /*0ab0*/  @!P6 IMAD.IADD R6, R6, 0x1, -R3.reuse ;  /* 0x000000010606e824 */ /* 0x100fe200078e0a03 */
[C---:B------:R-:W-:Y:S01]  /*0ac0*/  ISETP.GT.U32.AND P6, PT, R3.reuse, R2, PT ;  /* 0x000000020300720c */ /* 0x040fe20003fc4070 */
[----:B------:R-:W-:Y:S02]  /*0ad0*/  @!P2 IMAD.IADD R10, R10, 0x1, -R3 ;  /* 0x000000010a0aa824 */ /* 0x000fe400078e0a03 */
[----:B------:R-:W-:Y:S01]  /*0ae0*/  @!P5 IMAD.MOV R4, RZ, RZ, -R4 ;  /* 0x000000ffff04d224 */ /* 0x000fe200078e0a04 */
[----:B------:R-:W-:Y:S01]  /*0af0*/  @!P3 LOP3.LUT R4, RZ, R8, RZ, 0x33, !PT ;  /* 0x00000008ff04b212 */ /* 0x000fe200078e33ff */
[----:B------:R-:W-:Y:S01]  /*0b00*/  IMAD.MOV R7, RZ, RZ, -R7 ;  /* 0x000000ffff077224 */ /* 0x000fe200078e0a07 */
[C---:B------:R-:W-:Y:S01]  /*0b10*/  ISETP.GT.U32.AND P2, PT, R3.reuse, R6, PT ;  /* 0x000000060300720c */ /* 0x040fe20003f44070 */
[----:B------:R-:W-:Y:S01]  /*0b20*/  IMAD.MOV R11, RZ, RZ, -R11 ;  /* 0x000000ffff0b7224 */ /* 0x000fe200078e0a0b */
[----:B------:R-:W-:Y:S01]  /*0b30*/  ISETP.GT.U32.AND P3, PT, R3, R10, PT ;  /* 0x0000000a0300720c */ /* 0x000fe20003f64070 */
[----:B------:R-:W-:-:S02]  /*0b40*/  IMAD.MOV R13, RZ, RZ, -R13 ;  /* 0x000000ffff0d7224 */ /* 0x000fc400078e0a0d */
[C---:B------:R-:W-:Y:S02]  /*0b50*/  IMAD R16, R3.reuse, R7, R16 ;  /* 0x0000000703107224 */ /* 0x040fe400078e0210 */
[----:B------:R-:W-:Y:S02]  /*0b60*/  IMAD.MOV R5, RZ, RZ, -R5 ;  /* 0x000000ffff057224 */ /* 0x000fe400078e0a05 */
[C---:B------:R-:W-:Y:S02]  /*0b70*/  IMAD R18, R3.reuse, R11, R18 ;  /* 0x0000000b03127224 */ /* 0x040fe400078e0212 */
[C---:B------:R-:W-:Y:S02]  /*0b80*/  IMAD R20, R3.reuse, R13, R20 ;  /* 0x0000000d03147224 */ /* 0x040fe400078e0214 */
[--C-:B------:R-:W-:Y:S01]  /*0b90*/  @!P6 IMAD.IADD R2, R2, 0x1, -R3.reuse ;  /* 0x000000010202e824 */ /* 0x100fe200078e0a03 */
[C---:B------:R-:W-:Y:S01]  /*0ba0*/  ISETP.GT.U32.AND P6, PT, R3.reuse, R16, PT ;  /* 0x000000100300720c */ /* 0x040fe20003fc4070 */
[C---:B------:R-:W-:Y:S01]  /*0bb0*/  IMAD R14, R3.reuse, R5, R14 ;  /* 0x00000005030e7224 */ /* 0x040fe200078e020e */
[----:B------:R-:W-:Y:S01]  /*0bc0*/  SHF.R.U32.HI R5, RZ, 0x2, R68 ;  /* 0x00000002ff057819 */ /* 0x000fe20000011644 */
[--C-:B------:R-:W-:Y:S01]  /*0bd0*/  @!P2 IMAD.IADD R6, R6, 0x1, -R3.reuse ;  /* 0x000000010606a824 */ /* 0x100fe200078e0a03 */
[C---:B------:R-:W-:Y:S01]  /*0be0*/  ISETP.GT.U32.AND P2, PT, R3.reuse, R18, PT ;  /* 0x000000120300720c */ /* 0x040fe20003f44070 */
[--C-:B------:R-:W-:Y:S01]  /*0bf0*/  @!P3 IMAD.IADD R10, R10, 0x1, -R3.reuse ;  /* 0x000000010a0ab824 */ /* 0x100fe200078e0a03 */
[C---:B------:R-:W-:Y:S01]  /*0c00*/  ISETP.GT.U32.AND P3, PT, R3.reuse, R20, PT ;  /* 0x000000140300720c */ /* 0x040fe20003f64070 */
[--C-:B------:R-:W-:Y:S01]  /*0c10*/  @!P4 IMAD.IADD R12, R12, 0x1, -R3.reuse ;  /* 0x000000010c0cc824 */ /* 0x100fe200078e0a03 */
[----:B------:R-:W-:Y:S01]  /*0c20*/  ISETP.GT.U32.AND P4, PT, R3, R14, PT ;  /* 0x0000000e0300720c */ /* 0x000fe20003f84070 */
[C---:B------:R-:W-:Y:S01]  /*0c30*/  IMAD.SHL.U32 R7, R68.reuse, 0x10, RZ ;  /* 0x0000001044077824 */ /* 0x040fe200078e00ff */
[----:B------:R-:W-:Y:S01]  /*0c40*/  SGXT.U32 R5, R5, 0x3 ;  /* 0x000000030505781a */ /* 0x000fe20000000000 */
[----:B------:R-:W-:Y:S01]  /*0c50*/  IMAD.SHL.U32 R8, R68, 0x40, RZ ;  /* 0x0000004044087824 */ /* 0x000fe200078e00ff */
[----:B------:R-:W-:Y:S01]  /*0c60*/  ISETP.GT.U32.AND P5, PT, R3, R12, PT ;  /* 0x0000000c0300720c */ /* 0x000fe20003fa4070 */
[--C-:B------:R-:W-:Y:S01]  /*0c70*/  @!P6 IMAD.IADD R16, R16, 0x1, -R3.reuse ;  /* 0x000000011010e824 */ /* 0x100fe200078e0a03 */
[----:B------:R-:W-:Y:S01]  /*0c80*/  LOP3.LUT R22, R7, 0x200, RZ, 0xc0, !PT ;  /* 0x0000020007167812 */ /* 0x000fe200078ec0ff */
[----:B------:R-:W-:Y:S01]  /*0c90*/  IMAD.SHL.U32 R13, R68, 0x8, RZ ;  /* 0x00000008440d7824 */ /* 0x000fe200078e00ff */
[----:B------:R-:W-:Y:S01]  /*0ca0*/  LOP3.LUT R7, R5, 0x40, R8, 0xf8, !PT ;  /* 0x0000004005077812 */ /* 0x000fe200078ef808 */
[--C-:B------:R-:W-:Y:S01]  /*0cb0*/  @!P2 IMAD.IADD R18, R18, 0x1, -R3.reuse ;  /* 0x000000011212a824 */ /* 0x100fe200078e0a03 */
[----:B------:R-:W-:Y:S01]  /*0cc0*/  ISETP.GT.U32.AND P2, PT, R3, R16, PT ;  /* 0x000000100300720c */ /* 0x000fe20003f44070 */
[----:B------:R-:W-:Y:S01]  /*0cd0*/  IMAD.MOV.U32 R5, RZ, RZ, R2 ;  /* 0x000000ffff057224 */ /* 0x000fe200078e0002 */
[----:B------:R-:W-:Y:S01]  /*0ce0*/  LOP3.LUT R11, R8, 0x1c0, RZ, 0xc0, !PT ;  /* 0x000001c0080b7812 */ /* 0x000fe200078ec0ff */
[--C-:B------:R-:W-:Y:S01]  /*0cf0*/  @!P3 IMAD.IADD R20, R20, 0x1, -R3.reuse ;  /* 0x000000011414b824 */ /* 0x100fe200078e0a03 */
[----:B------:R-:W-:Y:S01]  /*0d00*/  ISETP.GE.AND P6, PT, R23, RZ, PT ;  /* 0x000000ff1700720c */ /* 0x000fe20003fc6270 */
[----:B------:R-:W-:Y:S01]  /*0d10*/  @!P4 IMAD.IADD R14, R14, 0x1, -R3 ;  /* 0x000000010e0ec824 */ /* 0x000fe200078e0a03 */
[----:B------:R-:W-:Y:S01]  /*0d20*/  ISETP.GE.AND P4, PT, R21, RZ, PT ;  /* 0x000000ff1500720c */ /* 0x000fe20003f86270 */
[----:B------:R-:W-:Y:S01]  /*0d30*/  @!P1 IMAD.MOV R5, RZ, RZ, -R5 ;  /* 0x000000ffff059224 */ /* 0x000fe200078e0a05 */
[C---:B------:R-:W-:Y:S01]  /*0d40*/  ISETP.GT.U32.AND P1, PT, R3.reuse, R18, PT ;  /* 0x000000120300720c */ /* 0x040fe20003f24070 */
[--C-:B------:R-:W-:Y:S01]  /*0d50*/  @!P5 IMAD.IADD R12, R12, 0x1, -R3.reuse ;  /* 0x000000010c0cd824 */ /* 0x100fe200078e0a03 */
[C---:B------:R-:W-:Y:S01]  /*0d60*/  ISETP.GT.U32.AND P3, PT, R3.reuse, R20, PT ;  /* 0x000000140300720c */ /* 0x040fe20003f64070 */
[----:B------:R-:W-:Y:S01]  /*0d70*/  IMAD.SHL.U32 R2, R68, 0x2, RZ ;  /* 0x0000000244027824 */ /* 0x000fe200078e00ff */
[----:B------:R-:W-:Y:S01]  /*0d80*/  ISETP.GT.U32.AND P5, PT, R3, R14, PT ;  /* 0x0000000e0300720c */ /* 0x000fe20003fa4070 */
[----:B------:R-:W-:Y:S01]  /*0d90*/  @!P2 IMAD.IADD R16, R16, 0x1, -R3 ;  /* 0x000000011010a824 */ /* 0x000fe200078e0a03 */
[----:B------:R-:W-:Y:S01]  /*0da0*/  IADD3 R22, R22, UR5, R11 ;  /* 0x0000000516167c10 */ /* 0x000fe2000fffe00b */
[----:B------:R-:W-:Y:S01]  /*0db0*/  IMAD.MOV.U32 R11, RZ, RZ, R6 ;  /* 0x000000ffff0b7224 */ /* 0x000fe200078e0006 */
[----:B------:R-:W-:Y:S01]  /*0dc0*/  ISETP.GE.AND P2, PT, R25, RZ, PT ;  /* 0x000000ff1900720c */ /* 0x000fe20003f46270 */
[----:B------:R-:W-:Y:S01]  /*0dd0*/  @!P6 IMAD.MOV R10, RZ, RZ, -R10 ;  /* 0x000000ffff0ae224 */ /* 0x000fe200078e0a0a */
[----:B------:R-:W-:Y:S01]  /*0de0*/  LOP3.LUT R8, RZ, R9, RZ, 0x33, !PT ;  /* 0x00000009ff087212 */ /* 0x000fe200078e33ff */
[----:B------:R-:W-:Y:S01]  /*0df0*/  @!P4 IMAD.MOV R11, RZ, RZ, -R11 ;  /* 0x000000ffff0bc224 */ /* 0x000fe200078e0a0b */
[----:B------:R-:W-:Y:S01]  /*0e00*/  ISETP.GE.AND P4, PT, R24, RZ, PT ;  /* 0x000000ff1800720c */ /* 0x000fe20003f86270 */
[--C-:B------:R-:W-:Y:S01]  /*0e10*/  @!P1 IMAD.IADD R18, R18, 0x1, -R3.reuse ;  /* 0x0000000112129824 */ /* 0x100fe200078e0a03 */
[----:B------:R-:W-:Y:S01]  /*0e20*/  ISETP.GE.AND P1, PT, R26, RZ, PT ;  /* 0x000000ff1a00720c */ /* 0x000fe20003f26270 */
[--C-:B------:R-:W-:Y:S01]  /*0e30*/  @!P3 IMAD.IADD R20, R20, 0x1, -R3.reuse ;  /* 0x000000011414b824 */ /* 0x100fe200078e0a03 */
[----:B------:R-:W-:Y:S01]  /*0e40*/  ISETP.NE.AND P3, PT, R9, RZ, PT ;  /* 0x000000ff0900720c */ /* 0x000fe20003f65270 */
[----:B------:R-:W-:Y:S01]  /*0e50*/  @!P5 IMAD.IADD R14, R14, 0x1, -R3 ;  /* 0x000000010e0ed824 */ /* 0x000fe200078e0a03 */
[----:B------:R-:W-:Y:S01]  /*0e60*/  ISETP.GE.AND P5, PT, R19, RZ, PT ;  /* 0x000000ff1300720c */ /* 0x000fe20003fa6270 */
[----:B------:R-:W-:Y:S01]  /*0e70*/  @!P0 IMAD.MOV R20, RZ, RZ, -R20 ;  /* 0x000000ffff148224 */ /* 0x000fe200078e0a14 */
[C---:B------:R-:W-:Y:S01]  /*0e80*/  SEL R11, R8.reuse, R11, !P3 ;  /* 0x0000000b080b7207 */ /* 0x040fe20005800000 */
[----:B------:R-:W-:Y:S01]  /*0e90*/  @!P2 IMAD.MOV R16, RZ, RZ, -R16 ;  /* 0x000000ffff10a224 */ /* 0x000fe200078e0a10 */
[----:B------:R-:W-:Y:S01]  /*0ea0*/  SEL R10, R8, R10, !P3 ;  /* 0x0000000a080a7207 */ /* 0x000fe20005800000 */
[----:B------:R-:W-:Y:S01]  /*0eb0*/  IMAD R4, R4, UR7, RZ ;  /* 0x0000000704047c24 */ /* 0x000fe2000f8e02ff */
[C---:B------:R-:W-:Y:S01]  /*0ec0*/  SEL R5, R8.reuse, R5, !P3 ;  /* 0x0000000508057207 */ /* 0x040fe20005800000 */
[----:B------:R-:W-:Y:S01]  /*0ed0*/  IMAD R11, R11, UR6, RZ ;  /* 0x000000060b0b7c24 */ /* 0x000fe2000f8e02ff */
[----:B------:R-:W-:Y:S01]  /*0ee0*/  SEL R16, R8, R16, !P3 ;  /* 0x0000001008107207 */ /* 0x000fe20005800000 */
[----:B------:R-:W-:Y:S01]  /*0ef0*/  @!P1 IMAD.MOV R18, RZ, RZ, -R18 ;  /* 0x000000ffff129224 */ /* 0x000fe200078e0a12 */
[----:B------:R-:W-:Y:S01]  /*0f00*/  SHF.R.S32.HI R6, RZ, 0x1, R68 ;  /* 0x00000001ff067819 */ /* 0x000fe20000011444 */
[----:B------:R-:W-:Y:S01]  /*0f10*/  IMAD R9, R10, UR6, RZ ;  /* 0x000000060a097c24 */ /* 0x000fe2000f8e02ff */
[----:B------:R-:W-:Y:S01]  /*0f20*/  IADD3 R3, P1, R11, UR26, RZ ;  /* 0x0000001a0b037c10 */ /* 0x000fe2000ff3e0ff */
[----:B------:R-:W-:Y:S01]  /*0f30*/  @!P4 IMAD.MOV R12, RZ, RZ, -R12 ;  /* 0x000000ffff0cc224 */ /* 0x000fe200078e0a0c */
[----:B------:R-:W-:Y:S01]  /*0f40*/  SGXT R6, R6, 0x1 ;  /* 0x000000010606781a */ /* 0x000fe20000000200 */
[----:B------:R-:W-:Y:S01]  /*0f50*/  @!P5 IMAD.MOV R14, RZ, RZ, -R14 ;  /* 0x000000ffff0ed224 */ /* 0x000fe200078e0a0e */
[----:B------:R-:W-:Y:S01]  /*0f60*/  R2UR UR19, R3 ;  /* 0x00000000031372ca */ /* 0x000fe200000e0000 */
[----:B------:R-:W-:Y:S01]  /*0f70*/  IMAD R5, R5, UR6, RZ ;  /* 0x0000000605057c24 */ /* 0x000fe2000f8e02ff */
[----:B------:R-:W-:Y:S01]  /*0f80*/  IADD3 R3, P2, R9, UR26, RZ ;  /* 0x0000001a09037c10 */ /* 0x000fe2000ff5e0ff */
[----:B------:R-:W-:Y:S01]  /*0f90*/  IMAD R16, R16, UR6, RZ ;  /* 0x0000000610107c24 */ /* 0x000fe2000f8e02ff */
[----:B------:R-:W-:Y:S01]  /*0fa0*/  SEL R12, R8, R12, !P3 ;  /* 0x0000000c080c7207 */ /* 0x000fe20005800000 */
[----:B------:R-:W-:Y:S01]  /*0fb0*/  USHF.L.U32 UR7, UR23, 0x6, URZ ;  /* 0x0000000617077899 */ /* 0x000fe2000800063f */
[----:B------:R-:W-:-:S02]  /*0fc0*/  R2UR UR17, R3 ;  /* 0x00000000031172ca */ /* 0x000fc400000e0000 */
[----:B------:R-:W-:Y:S01]  /*0fd0*/  LOP3.LUT R13, R13, 0x30, R2, 0x48, !PT ;  /* 0x000000300d0d7812 */ /* 0x000fe200078e4802 */
[----:B------:R-:W-:Y:S01]  /*0fe0*/  IMAD R12, R12, UR6, RZ ;  /* 0x000000060c0c7c24 */ /* 0x000fe2000f8e02ff */
[----:B------:R-:W-:Y:S02]  /*0ff0*/  SEL R14, R8, R14, !P3 ;  /* 0x0000000e080e7207 */ /* 0x000fe40005800000 */
[----:B------:R-:W-:Y:S02]  /*1000*/  IADD3 R10, P0, R5, UR26, RZ ;  /* 0x0000001a050a7c10 */ /* 0x000fe4000ff1e0ff */
[----:B------:R-:W-:Y:S01]  /*1010*/  SHF.R.S32.HI R3, RZ, 0x1f, R5 ;  /* 0x0000001fff037819 */ /* 0x000fe20000011405 */
[----:B------:R-:W-:Y:S01]  /*1020*/  IMAD R14, R14, UR6, RZ ;  /* 0x000000060e0e7c24 */ /* 0x000fe2000f8e02ff */
[----:B------:R-:W-:Y:S02]  /*1030*/  IADD3 R5, P5, R16, UR26, RZ ;  /* 0x0000001a10057c10 */ /* 0x000fe4000ffbe0ff */
[----:B------:R-:W-:Y:S01]  /*1040*/  LOP3.LUT R6, R7, 0x88, R6, 0xf8, !PT ;  /* 0x0000008807067812 */ /* 0x000fe200078ef806 */
[----:B------:R-:W-:Y:S01]  /*1050*/  IMAD.IADD R7, R13, 0x1, R22 ;  /* 0x000000010d077824 */ /* 0x000fe200078e0216 */
[----:B------:R-:W-:-:S02]  /*1060*/  SEL R18, R8, R18, !P3 ;  /* 0x0000001208127207 */ /* 0x000fc40005800000 */
[----:B------:R-:W-:Y:S02]  /*1070*/  CS2R R22, SRZ ;  /* 0x0000000000167805 */ /* 0x000fe4000001ff00 */
[----:B------:R-:W-:Y:S02]  /*1080*/  SEL R8, R8, R20, !P3 ;  /* 0x0000001408087207 */ /* 0x000fe40005800000 */
[----:B------:R-:W-:Y:S02]  /*1090*/  CS2R R20, SRZ ;  /* 0x0000000000147805 */ /* 0x000fe4000001ff00 */
[----:B------:R-:W-:Y:S01]  /*10a0*/  IADD3.X R3, R3, UR27, RZ, P0, !PT ;  /* 0x0000001b03037c10 */ /* 0x000fe200087fe4ff */
[----:B------:R-:W-:Y:S01]  /*10b0*/  IMAD R18, R18, UR6, RZ ;  /* 0x0000000612127c24 */ /* 0x000fe2000f8e02ff */
[----:B------:R-:W-:Y:S01]  /*10c0*/  R2UR UR11, R5 ;  /* 0x00000000050b72ca */ /* 0x000fe200000e0000 */
[----:B------:R-:W-:Y:S01]  /*10d0*/  IMAD R8, R8, UR6, RZ ;  /* 0x0000000608087c24 */ /* 0x000fe2000f8e02ff */
[----:B------:R-:W-:Y:S01]  /*10e0*/  IADD3 R13, P3, R12, UR26, RZ ;  /* 0x0000001a0c0d7c10 */ /* 0x000fe2000ff7e0ff */
[----:B------:R-:W-:Y:S01]  /*10f0*/  USHF.R.S32.HI UR6, URZ, 0x1f, UR4 ;  /* 0x0000001f3f067899 */ /* 0x000fe20008011404 */
[----:B------:R-:W-:-:S02]  /*1100*/  SHF.R.S32.HI R5, RZ, 0x1f, R12 ;  /* 0x0000001fff057819 */ /* 0x000fc4000001140c */
[----:B------:R-:W-:Y:S01]  /*1110*/  R2UR UR21, R10 ;  /* 0x000000000a1572ca */ /* 0x000fe200000e0000 */
[----:B------:R-:W-:Y:S01]  /*1120*/  ULEA.HI UR6, UR6, UR4, URZ, 0x6 ;  /* 0x0000000406067291 */ /* 0x000fe2000f8f303f */
[----:B------:R-:W-:Y:S02]  /*1130*/  R2UR UR22, R3 ;  /* 0x00000000031672ca */ /* 0x000fe400000e0000 */
[----:B------:R-:W-:Y:S01]  /*1140*/  IADD3 R10, P4, R14, UR26, RZ ;  /* 0x0000001a0e0a7c10 */ /* 0x000fe2000ff9e0ff */
[----:B------:R-:W-:Y:S01]  /*1150*/  USHF.R.S32.HI UR6, URZ, 0x6, UR6 ;  /* 0x000000063f067899 */ /* 0x000fe20008011406 */
[----:B------:R-:W-:Y:S01]  /*1160*/  SHF.R.S32.HI R3, RZ, 0x1f, R14 ;  /* 0x0000001fff037819 */ /* 0x000fe2000001140e */
[----:B------:R-:W-:Y:S01]  /*1170*/  ULDC UR4, c[0x0][0x230] ;  /* 0x00008c0000047ab9 */ /* 0x000fe20000000800 */
[----:B------:R-:W-:Y:S02]  /*1180*/  IADD3.X R5, R5, UR27, RZ, P3, !PT ;  /* 0x0000001b05057c10 */ /* 0x000fe40009ffe4ff */
[----:B------:R-:W-:-:S02]  /*1190*/  SHF.R.S32.HI R9, RZ, 0x1f, R9 ;  /* 0x0000001fff097819 */ /* 0x000fc40000011409 */
[----:B------:R-:W-:Y:S02]  /*11a0*/  IADD3.X R3, R3, UR27, RZ, P4, !PT ;  /* 0x0000001b03037c10 */ /* 0x000fe4000a7fe4ff */
[----:B------:R-:W-:Y:S02]  /*11b0*/  R2UR UR16, R5 ;  /* 0x00000000051072ca */ /* 0x000fe400000e0000 */
[----:B------:R-:W-:Y:S02]  /*11c0*/  R2UR UR13, R10 ;  /* 0x000000000a0d72ca */ /* 0x000fe400000e0000 */
[----:B------:R-:W-:Y:S02]  /*11d0*/  SHF.R.S32.HI R5, RZ, 0x1f, R16 ;  /* 0x0000001fff057819 */ /* 0x000fe40000011410 */
[----:B------:R-:W-:Y:S02]  /*11e0*/  SHF.R.S32.HI R10, RZ, 0x1f, R11 ;  /* 0x0000001fff0a7819 */ /* 0x000fe4000001140b */
[----:B------:R-:W-:-:S02]  /*11f0*/  IADD3.X R9, R9, UR27, RZ, P2, !PT ;  /* 0x0000001b09097c10 */ /* 0x000fc400097fe4ff */
[----:B------:R-:W-:Y:S02]  /*1200*/  R2UR UR14, R3 ;  /* 0x00000000030e72ca */ /* 0x000fe400000e0000 */
[----:B------:R-:W-:Y:S02]  /*1210*/  IADD3.X R5, R5, UR27, RZ, P5, !PT ;  /* 0x0000001b05057c10 */ /* 0x000fe4000affe4ff */
[----:B------:R-:W-:Y:S01]  /*1220*/  IADD3 R3, P0, R4, UR24, RZ ;  /* 0x0000001804037c10 */ /* 0x000fe2000ff1e0ff */
[----:B------:R-:W-:Y:S01]  /*1230*/  ULDC UR24, c[0x0][0x238] ;  /* 0x00008e0000187ab9 */ /* 0x000fe20000000800 */
[----:B------:R-:W-:Y:S01]  /*1240*/  IADD3.X R10, R10, UR27, RZ, P1, !PT ;  /* 0x0000001b0a0a7c10 */ /* 0x000fe20008ffe4ff */
[----:B------:R-:W-:Y:S01]  /*1250*/  IMAD R15, R15, UR24, RZ ;  /* 0x000000180f0f7c24 */ /* 0x000fe2000f8e02ff */
[----:B------:R-:W-:Y:S01]  /*1260*/  R2UR UR18, R9 ;  /* 0x00000000091272ca */ /* 0x000fe200000e0000 */
[----:B------:R-:W-:Y:S01]  /*1270*/  IMAD R28, R28, UR24, RZ ;  /* 0x000000181c1c7c24 */ /* 0x000fe2000f8e02ff */
[----:B------:R-:W-:Y:S01]  /*1280*/  R2UR UR12, R5 ;  /* 0x00000000050c72ca */ /* 0x000fe200000e0000 */
[----:B------:R-:W-:Y:S01]  /*1290*/  IMAD R29, R29, UR24, RZ ;  /* 0x000000181d1d7c24 */ /* 0x000fe2000f8e02ff */
[----:B------:R-:W-:Y:S01]  /*12a0*/  LEA.HI.X.SX32 R9, R4, UR25, 0x1, P0 ;  /* 0x0000001904097c11 */ /* 0x000fe200080f0eff */
[----:B------:R-:W-:Y:S01]  /*12b0*/  IMAD R31, R31, UR24, RZ ;  /* 0x000000181f1f7c24 */ /* 0x000fe2000f8e02ff */
[----:B------:R-:W-:Y:S01]  /*12c0*/  R2UR UR15, R13 ;  /* 0x000000000d0f72ca */ /* 0x000fe200000e0000 */
[----:B------:R-:W-:Y:S01]  /*12d0*/  IMAD R32, R32, UR24, RZ ;  /* 0x0000001820207c24 */ /* 0x000fe2000f8e02ff */
[----:B------:R-:W-:Y:S01]  /*12e0*/  R2UR UR20, R10 ;  /* 0x000000000a1472ca */ /* 0x000fe200000e0000 */
[----:B------:R-:W-:Y:S01]  /*12f0*/  USHF.L.U32 UR10, UR24, 0x6, URZ ;  /* 0x00000006180a7899 */ /* 0x000fe2000800063f */
[----:B------:R-:W-:-:S02]  /*1300*/  SHF.R.S32.HI R11, RZ, 0x1f, R8 ;  /* 0x0000001fff0b7819 */ /* 0x000fc40000011408 */
[C---:B------:R-:W-:Y:S01]  /*1310*/  LOP3.LUT R14, R30.reuse, 0x10, RZ, 0xfc, !PT ;  /* 0x000000101e0e7812 */ /* 0x040fe200078efcff */
[----:B------:R-:W-:Y:S01]  /*1320*/  IMAD R30, R30, UR24, RZ ;  /* 0x000000181e1e7c24 */ /* 0x000fe2000f8e02ff */
[C---:B------:R-:W-:Y:S02]  /*1330*/  LOP3.LUT R5, R68.reuse, 0x3f, RZ, 0xc0, !PT ;  /* 0x0000003f44057812 */ /* 0x040fe400078ec0ff */
[----:B------:R-:W-:Y:S01]  /*1340*/  LEA.HI R4, R68, 0x38, RZ, 0x1c ;  /* 0x0000003844047811 */ /* 0x000fe200078fe0ff */
[----:B------:R-:W-:Y:S01]  /*1350*/  IMAD R14, R14, UR24, RZ ;  /* 0x000000180e0e7c24 */ /* 0x000fe2000f8e02ff */
[----:B------:R-:W-:Y:S01]  /*1360*/  SHF.R.S32.HI R13, RZ, 0x1f, R18 ;  /* 0x0000001fff0d7819 */ /* 0x000fe20000011412 */
[----:B------:R-:W-:Y:S01]  /*1370*/  IMAD R5, R5, UR23, RZ ;  /* 0x0000001705057c24 */ /* 0x000fe2000f8e02ff */
[----:B------:R-:W-:Y:S01]  /*1380*/  IADD3 R10, P1, R18, UR26, RZ ;  /* 0x0000001a120a7c10 */ /* 0x000fe2000ff3e0ff */
[----:B------:R-:W-:Y:S01]  /*1390*/  IMAD R4, R4, UR24, RZ ;  /* 0x0000001804047c24 */ /* 0x000fe2000f8e02ff */
[----:B------:R-:W-:-:S02]  /*13a0*/  IADD3 R8, P2, R8, UR26, RZ ;  /* 0x0000001a08087c10 */ /* 0x000fc4000ff5e0ff */
[----:B------:R-:W-:Y:S02]  /*13b0*/  IADD3.X R13, R13, UR27, RZ, P1, !PT ;  /* 0x0000001b0d0d7c10 */ /* 0x000fe40008ffe4ff */
[----:B------:R-:W-:Y:S02]  /*13c0*/  IADD3.X R11, R11, UR27, RZ, P2, !PT ;  /* 0x0000001b0b0b7c10 */ /* 0x000fe400097fe4ff */
[----:B------:R-:W-:-:S07]  /*13d0*/  LOP3.LUT R12, R6, 0x8, RZ, 0x3c, !PT ;  /* 0x00000008060c7812 */ /* 0x000fce00078e3cff */
.L_x_1:
[----:B------:R-:W-:Y:S02]  /*13e0*/  SHF.R.U32.HI R18, RZ, 0x4, R68 ;  /* 0x00000004ff127819 */ /* 0x000fe40000011644 */
[----:B------:R-:W-:Y:S02]  /*13f0*/  LEA.HI R16, R68, 0x38, RZ, 0x1c ;  /* 0x0000003844107811 */ /* 0x000fe400078fe0ff */
[----:B------:R-:W-:Y:S02]  /*1400*/  SGXT.U32 R18, R18, 0x3 ;  /* 0x000000031212781a */ /* 0x000fe40000000000 */
[----:B------:R-:W-:Y:S02]  /*1410*/  ISETP.GE.AND P0, PT, R16, UR4, PT ;  /* 0x0000000410007c0c */ /* 0x000fe4000bf06270 */
[C---:B------:R-:W-:Y:S02]  /*1420*/  ISETP.GE.AND P1, PT, R18.reuse, UR4, PT ;  /* 0x0000000412007c0c */ /* 0x040fe4000bf26270 */
[----:B------:R-:W-:-:S02]  /*1430*/  LOP3.LUT R16, R18, 0x8, RZ, 0xfc, !PT ;  /* 0x0000000812107812 */ /* 0x000fc400078efcff */
[----:B------:R-:W-:Y:S02]  /*1440*/  LOP3.LUT R17, R18, 0x10, RZ, 0xfc, !PT ;  /* 0x0000001012117812 */ /* 0x000fe400078efcff */
[-C--:B------:R-:W-:Y:S02]  /*1450*/  IADD3 R34, P6, R30, R3.reuse, RZ ;  /* 0x000000031e227210 */ /* 0x080fe40007fde0ff */
[----:B------:R-:W-:Y:S02]  /*1460*/  ISETP.GE.AND P4, PT, R16, UR4, PT ;  /* 0x0000000410007c0c */ /* 0x000fe4000bf86270 */
[----:B------:R-:W-:Y:S02]  /*1470*/  IADD3 R24, P2, R32, R3, RZ ;  /* 0x0000000320187210 */ /* 0x000fe40007f5e0ff */
[----:B------:R-:W-:Y:S02]  /*1480*/  LOP3.LUT R16, R18, 0x20, RZ, 0xfc, !PT ;  /* 0x0000002012107812 */ /* 0x000fe400078efcff */
[----:B------:R-:W-:-:S02]  /*1490*/  ISETP.GE.AND P5, PT, R17, UR4, PT ;  /* 0x0000000411007c0c */ /* 0x000fc4000bfa6270 */
[----:B------:R-:W-:Y:S02]  /*14a0*/  PRMT R33, RZ, 0x7610, R33 ;  /* 0x00007610ff217816 */ /* 0x000fe40000000021 */
[-C--:B------:R-:W-:Y:S02]  /*14b0*/  LEA.HI.X.SX32 R35, R30, R9.reuse, 0x1, P6 ;  /* 0x000000091e237211 */ /* 0x080fe400030f0eff */
[----:B------:R-:W-:Y:S02]  /*14c0*/  LEA.HI.X.SX32 R25, R32, R9, 0x1, P2 ;  /* 0x0000000920197211 */ /* 0x000fe400010f0eff */
[----:B------:R-:W-:Y:S01]  /*14d0*/  ISETP.GE.AND P2, PT, R16, UR4, PT ;  /* 0x0000000410007c0c */ /* 0x000fe2000bf46270 */
[----:B------:R-:W2:Y:S01]  /*14e0*/  @!P1 LDG.E.U8 R33, desc[UR8][R34.64] ;  /* 0x0000000822219981 */ /* 0x000ea2000c1e1100 */
[----:B------:R-:W-:Y:S02]  /*14f0*/  LOP3.LUT R17, R18, 0x28, RZ, 0xfc, !PT ;  /* 0x0000002812117812 */ /* 0x000fe400078efcff */
[----:B------:R-:W-:-:S02]  /*1500*/  IADD3 R16, P6, R14, R3, RZ ;  /* 0x000000030e107210 */ /* 0x000fc40007fde0ff */
[----:B------:R-:W-:Y:S02]  /*1510*/  LOP3.LUT R19, R18, 0x18, RZ, 0xfc, !PT ;  /* 0x0000001812137812 */ /* 0x000fe400078efcff */
[----:B------:R-:W-:Y:S02]  /*1520*/  PRMT R40, RZ, 0x7610, R40 ;  /* 0x00007610ff287816 */ /* 0x000fe40000000028 */
[----:B------:R-:W-:Y:S02]  /*1530*/  ISETP.GE.AND P1, PT, R17, UR4, PT ;  /* 0x0000000411007c0c */ /* 0x000fe4000bf26270 */
[----:B------:R-:W-:Y:S02]  /*1540*/  PRMT R39, RZ, 0x7610, R39 ;  /* 0x00007610ff277816 */ /* 0x000fe40000000027 */
[----:B------:R-:W-:Y:S01]  /*1550*/  LEA.HI.X.SX32 R17, R14, R9, 0x1, P6 ;  /* 0x000000090e117211 */ /* 0x000fe200030f0eff */
[----:B------:R0:W3:Y:S01]  /*1560*/  @!P4 LDG.E.U8 R40, desc[UR8][R24.64] ;  /* 0x000000081828c981 */ /* 0x0000e2000c1e1100 */
[----:B------:R-:W-:-:S02]  /*1570*/  ISETP.GE.AND P3, PT, R19, UR4, PT ;  /* 0x0000000413007c0c */ /* 0x000fc4000bf66270 */
[CC--:B------:R-:W-:Y:S01]  /*1580*/  IADD3 R26, P4, R15.reuse, R3.reuse, RZ ;  /* 0x000000030f1a7210 */ /* 0x0c0fe20007f9e0ff */
[----:B------:R1:W4:Y:S01]  /*1590*/  @!P5 LDG.E.U8 R39, desc[UR8][R16.64] ;  /* 0x000000081027d981 */ /* 0x000322000c1e1100 */
[----:B------:R-:W-:Y:S02]  /*15a0*/  LOP3.LUT R19, R18, 0x30, RZ, 0xfc, !PT ;  /* 0x0000003012137812 */ /* 0x000fe400078efcff */
[----:B------:R-:W-:Y:S02]  /*15b0*/  IADD3 R18, P5, R28, R3, RZ ;  /* 0x000000031c127210 */ /* 0x000fe40007fbe0ff */
[----:B------:R-:W-:Y:S02]  /*15c0*/  LEA.HI.X.SX32 R27, R15, R9, 0x1, P4 ;  /* 0x000000090f1b7211 */ /* 0x000fe400020f0eff */
[----:B------:R-:W-:Y:S02]  /*15d0*/  PRMT R42, RZ, 0x7610, R42 ;  /* 0x00007610ff2a7816 */ /* 0x000fe4000000002a */
[----:B------:R-:W-:-:S02]  /*15e0*/  ISETP.GE.AND P4, PT, R19, UR4, PT ;  /* 0x0000000413007c0c */ /* 0x000fc4000bf86270 */
[----:B------:R-:W-:Y:S02]  /*15f0*/  PRMT R41, RZ, 0x7610, R41 ;  /* 0x00007610ff297816 */ /* 0x000fe40000000029 */
[----:B------:R-:W-:Y:S01]  /*1600*/  LEA.HI.X.SX32 R19, R28, R9, 0x1, P5 ;  /* 0x000000091c137211 */ /* 0x000fe200028f0eff */
[----:B------:R5:W3:Y:S01]  /*1610*/  @!P3 LDG.E.U8 R42, desc[UR8][R26.64] ;  /* 0x000000081a2ab981 */ /* 0x000ae2000c1e1100 */
[-C--:B0-----:R-:W-:Y:S02]  /*1620*/  IADD3 R24, P3, R31, R3.reuse, RZ ;  /* 0x000000031f187210 */ /* 0x081fe40007f7e0ff */
[-C--:B-1----:R-:W-:Y:S01]  /*1630*/  IADD3 R16, P5, R29, R3.reuse, RZ ;  /* 0x000000031d107210 */ /* 0x082fe20007fbe0ff */
[----:B------:R0:W3:Y:S01]  /*1640*/  @!P2 LDG.E.U8 R41, desc[UR8][R18.64] ;  /* 0x000000081229a981 */ /* 0x0000e2000c1e1100 */
[----:B------:R-:W-:Y:S02]  /*1650*/  IADD3 R34, P2, R4, R3, RZ ;  /* 0x0000000304227210 */ /* 0x000fe40007f5e0ff */
[----:B------:R-:W-:-:S02]  /*1660*/  PRMT R43, RZ, 0x7610, R43 ;  /* 0x00007610ff2b7816 */ /* 0x000fc4000000002b */
[-C--:B------:R-:W-:Y:S02]  /*1670*/  LEA.HI.X.SX32 R25, R31, R9.reuse, 0x1, P3 ;  /* 0x000000091f197211 */ /* 0x080fe400018f0eff */
[----:B------:R-:W-:Y:S02]  /*1680*/  PRMT R44, RZ, 0x7610, R44 ;  /* 0x00007610ff2c7816 */ /* 0x000fe4000000002c */
[----:B-----5:R-:W-:Y:S01]  /*1690*/  PRMT R26, RZ, 0x7610, R26 ;  /* 0x00007610ff1a7816 */ /* 0x020fe2000000001a */
[----:B------:R1:W5:Y:S01]  /*16a0*/  @!P4 LDG.E.U8 R43, desc[UR8][R24.64] ;  /* 0x00000008182bc981 */ /* 0x000362000c1e1100 */
[-C--:B------:R-:W-:Y:S02]  /*16b0*/  LEA.HI.X.SX32 R17, R29, R9.reuse, 0x1, P5 ;  /* 0x000000091d117211 */ /* 0x080fe400028f0eff */
[----:B------:R-:W-:-:S03]  /*16c0*/  LEA.HI.X.SX32 R35, R4, R9, 0x1, P2 ;  /* 0x0000000904237211 */ /* 0x000fc600010f0eff */
[----:B------:R1:W5:Y:S04]  /*16d0*/  @!P1 LDG.E.U8 R44, desc[UR8][R16.64] ;  /* 0x00000008102c9981 */ /* 0x000368000c1e1100 */
[----:B------:R1:W5:Y:S01]  /*16e0*/  @!P0 LDG.E.U8 R26, desc[UR8][R34.64] ;  /* 0x00000008221a8981 */ /* 0x000362000c1e1100 */
[C---:B0-----:R-:W-:Y:S01]  /*16f0*/  LOP3.LUT R18, R68.reuse, 0x7f, RZ, 0xc0, !PT ;  /* 0x0000007f44127812 */ /* 0x041fe200078ec0ff */
[----:B------:R-:W-:Y:S01]  /*1700*/  BAR.SYNC.DEFER_BLOCKING 0x0 ;  /* 0x0000000000007b1d */ /* 0x000fe20000010000 */
[----:B------:R-:W-:Y:S02]  /*1710*/  LOP3.LUT R19, R68, 0x3f, RZ, 0xc0, !PT ;  /* 0x0000003f44137812 */ /* 0x000fe400078ec0ff */
[----:B------:R-:W-:Y:S02]  /*1720*/  IADD3 RZ, P2, R5, R8, RZ ;  /* 0x0000000805ff7210 */ /* 0x000fe40007f5e0ff */
[----:B------:R-:W-:-:S02]  /*1730*/  SHF.R.S32.HI R46, RZ, 0x1f, R5 ;  /* 0x0000001fff2e7819 */ /* 0x000fc40000011405 */
[----:B------:R-:W-:Y:S02]  /*1740*/  ISETP.GE.AND P0, PT, R19, UR4, PT ;  /* 0x0000000413007c0c */ /* 0x000fe4000bf06270 */
[C---:B------:R-:W-:Y:S01]  /*1750*/  IADD3 RZ, P1, R5.reuse, R10, RZ ;  /* 0x0000000a05ff7210 */ /* 0x040fe20007f3e0ff */
[----:B------:R-:W-:Y:S01]  /*1760*/  IMAD.X R37, R46, 0x1, R11, P2 ;  /* 0x000000012e257824 */ /* 0x000fe200010e060b */
[C---:B------:R-:W-:Y:S01]  /*1770*/  IADD3 RZ, P2, R5.reuse, UR11, RZ ;  /* 0x0000000b05ff7c10 */ /* 0x040fe2000ff5e0ff */
[C---:B-1----:R-:W-:Y:S01]  /*1780*/  VIADD R24, R5.reuse, UR11 ;  /* 0x0000000b05187c36 */ /* 0x042fe20008000000 */
[----:B------:R-:W-:Y:S02]  /*1790*/  PRMT R17, RZ, 0x7610, R17 ;  /* 0x00007610ff117816 */ /* 0x000fe40000000011 */
[C---:B------:R-:W-:Y:S01]  /*17a0*/  IADD3 R34, P3, R5.reuse, UR15, RZ ;  /* 0x0000000f05227c10 */ /* 0x040fe2000ff7e0ff */
[----:B------:R-:W-:Y:S01]  /*17b0*/  IMAD.IADD R36, R5, 0x1, R8 ;  /* 0x0000000105247824 */ /* 0x000fe200078e0208 */
[----:B------:R-:W-:-:S02]  /*17c0*/  PRMT R61, RZ, 0x7610, R61 ;  /* 0x00007610ff3d7816 */ /* 0x000fc4000000003d */
[C---:B------:R-:W-:Y:S02]  /*17d0*/  IADD3.X R25, R46.reuse, UR12, RZ, P2, !PT ;  /* 0x0000000c2e197c10 */ /* 0x040fe400097fe4ff */
[----:B------:R-:W-:Y:S02]  /*17e0*/  PRMT R62, RZ, 0x7610, R62 ;  /* 0x00007610ff3e7816 */ /* 0x000fe4000000003e */
[----:B------:R-:W-:Y:S02]  /*17f0*/  PRMT R19, RZ, 0x7610, R19 ;  /* 0x00007610ff137816 */ /* 0x000fe40000000013 */
[----:B------:R-:W-:Y:S01]  /*1800*/  IADD3.X R35, R46, UR16, RZ, P3, !PT ;  /* 0x000000102e237c10 */ /* 0x000fe20009ffe4ff */
[----:B------:R-:W-:Y:S01]  /*1810*/  IMAD.IADD R38, R5, 0x1, R10 ;  /* 0x0000000105267824 */ /* 0x000fe200078e020a */
[----:B------:R-:W-:Y:S02]  /*1820*/  PRMT R63, RZ, 0x7610, R63 ;  /* 0x00007610ff3f7816 */ /* 0x000fe4000000003f */
[----:B------:R-:W-:-:S02]  /*1830*/  PRMT R16, RZ, 0x7610, R16 ;  /* 0x00007610ff107816 */ /* 0x000fc40000000010 */
[----:B------:R-:W-:Y:S02]  /*1840*/  PRMT R64, RZ, 0x7610, R64 ;  /* 0x00007610ff407816 */ /* 0x000fe40000000040 */
[----:B------:R-:W-:Y:S01]  /*1850*/  PRMT R65, RZ, 0x7610, R65 ;  /* 0x00007610ff417816 */ /* 0x000fe20000000041 */
[----:B--2---:R-:W-:Y:S04]  /*1860*/  STS.U8 [R18+UR5], R33 ;  /* 0x0000002112007988 */ /* 0x004fe80008000005 */
[----:B----4-:R0:W-:Y:S04]  /*1870*/  STS.U8 [R18+UR5+0x100], R39 ;  /* 0x0001002712007988 */ /* 0x0101e80008000005 */
[----:B---3--:R-:W-:Y:S04]  /*1880*/  STS.U8 [R18+UR5+0x200], R41 ;  /* 0x0002002912007988 */ /* 0x008fe80008000005 */
[----:B-----5:R-:W-:Y:S04]  /*1890*/  STS.U8 [R18+UR5+0x300], R43 ;  /* 0x0003002b12007988 */ /* 0x020fe80008000005 */
[----:B------:R-:W-:Y:S04]  /*18a0*/  STS.U8 [R67+UR5+0x80], R40 ;  /* 0x0000802843007988 */ /* 0x000fe80008000005 */
[----:B------:R-:W-:Y:S04]  /*18b0*/  STS.U8 [R67+UR5+0x180], R42 ;  /* 0x0001802a43007988 */ /* 0x000fe80008000005 */
[----:B------:R-:W-:Y:S04]  /*18c0*/  STS.U8 [R67+UR5+0x280], R44 ;  /* 0x0002802c43007988 */ /* 0x000fe80008000005 */
[----:B------:R1:W-:Y:S01]  /*18d0*/  STS.U8 [R67+UR5+0x380], R26 ;  /* 0x0003801a43007988 */ /* 0x0003e20008000005 */
[----:B------:R-:W-:Y:S01]  /*18e0*/  BAR.SYNC.DEFER_BLOCKING 0x0 ;  /* 0x0000000000007b1d */ /* 0x000fe20000010000 */
[----:B0-----:R-:W-:Y:S01]  /*18f0*/  IMAD.X R39, R46, 0x1, R13, P1 ;  /* 0x000000012e277824 */ /* 0x001fe200008e060d */
[C---:B------:R-:W-:Y:S01]  /*1900*/  IADD3 RZ, P1, R5.reuse, UR13, RZ ;  /* 0x0000000d05ff7c10 */ /* 0x040fe2000ff3e0ff */
[----:B-1----:R-:W-:-:S03]  /*1910*/  VIADD R26, R5, UR13 ;  /* 0x0000000d051a7c36 */ /* 0x002fc60008000000 */
[----:B------:R-:W-:Y:S01]  /*1920*/  IADD3.X R27, R46, UR14, RZ, P1, !PT ;  /* 0x0000000e2e1b7c10 */ /* 0x000fe20008ffe4ff */
[----:B------:R0:W2:Y:S04]  /*1930*/  @!P0 LDG.E.U8 R17, desc[UR8][R24.64] ;  /* 0x0000000818118981 */ /* 0x0000a8000c1e1100 */
[----:B------:R-:W3:Y:S04]  /*1940*/  @!P0 LDG.E.U8 R61, desc[UR8][R36.64] ;  /* 0x00000008243d8981 */ /* 0x000ee8000c1e1100 */
[----:B------:R1:W4:Y:S01]  /*1950*/  @!P0 LDG.E.U8 R62, desc[UR8][R26.64] ;  /* 0x000000081a3e8981 */ /* 0x000322000c1e1100 */
[----:B0-----:R-:W-:-:S03]  /*1960*/  IADD3 R24, P3, R5, UR17, RZ ;  /* 0x0000001105187c10 */ /* 0x001fc6000ff7e0ff */
[----:B------:R0:W5:Y:S01]  /*1970*/  @!P0 LDG.E.U8 R19, desc[UR8][R34.64] ;  /* 0x0000000822138981 */ /* 0x000162000c1e1100 */
[----:B------:R-:W-:-:S03]  /*1980*/  IADD3.X R25, R46, UR18, RZ, P3, !PT ;  /* 0x000000122e197c10 */ /* 0x000fc60009ffe4ff */
[----:B------:R-:W2:Y:S01]  /*1990*/  @!P0 LDG.E.U8 R63, desc[UR8][R38.64] ;  /* 0x00000008263f8981 */ /* 0x000ea2000c1e1100 */
[----:B-1----:R-:W-:-:S03]  /*19a0*/  IADD3 R26, P2, R5, UR19, RZ ;  /* 0x00000013051a7c10 */ /* 0x002fc6000ff5e0ff */
[----:B------:R1:W4:Y:S01]  /*19b0*/  @!P0 LDG.E.U8 R16, desc[UR8][R24.64] ;  /* 0x0000000818108981 */ /* 0x000322000c1e1100 */
[----:B0-----:R-:W-:Y:S02]  /*19c0*/  IADD3 R34, P1, R5, UR21, RZ ;  /* 0x0000001505227c10 */ /* 0x001fe4000ff3e0ff */
[C---:B------:R-:W-:Y:S01]  /*19d0*/  IADD3.X R27, R46.reuse, UR20, RZ, P2, !PT ;  /* 0x000000142e1b7c10 */ /* 0x040fe200097fe4ff */
[----:B------:R-:W-:Y:S01]  /*19e0*/  LDS.U8 R54, [R6+UR5+0x20] ;  /* 0x0000200506367984 */ /* 0x000fe20008000000 */
[----:B------:R-:W-:-:S03]  /*19f0*/  IADD3.X R35, R46, UR22, RZ, P1, !PT ;  /* 0x000000162e237c10 */ /* 0x000fc60008ffe4ff */
[----:B------:R0:W4:Y:S04]  /*1a00*/  @!P0 LDG.E.U8 R64, desc[UR8][R26.64] ;  /* 0x000000081a408981 */ /* 0x000128000c1e1100 */
[----:B------:R0:W4:Y:S04]  /*1a10*/  @!P0 LDG.E.U8 R65, desc[UR8][R34.64] ;  /* 0x0000000822418981 */ /* 0x000128000c1e1100 */
[----:B-1----:R-:W-:Y:S04]  /*1a20*/  LDS.U8 R24, [R6+UR5] ;  /* 0x0000000506187984 */ /* 0x002fe80008000000 */
[----:B------:R-:W1:Y:S04]  /*1a30*/  LDS.U8 R25, [R6+UR5+0x10] ;  /* 0x0000100506197984 */ /* 0x000e680008000000 */
[----:B------:R-:W-:Y:S04]  /*1a40*/  LDS.U8 R55, [R6+UR5+0x30] ;  /* 0x0000300506377984 */ /* 0x000fe80008000000 */
[----:B0-----:R-:W-:Y:S04]  /*1a50*/  LDS.U8 R26, [R6+UR5+0x100] ;  /* 0x00010005061a7984 */ /* 0x001fe80008000000 */
[----:B------:R-:W0:Y:S04]  /*1a60*/  LDS.U8 R27, [R6+UR5+0x110] ;  /* 0x00011005061b7984 */ /* 0x000e280008000000 */
[----:B------:R-:W-:Y:S04]  /*1a70*/  LDS.U8 R52, [R6+UR5+0x120] ;  /* 0x0001200506347984 */ /* 0x000fe80008000000 */
        /* <DEDUP_REMOVED lines=9> */
[----:B------:R-:W-:Y:S04]  /*1b10*/  LDS.U8 R40, [R12+UR5] ;  /* 0x000000050c287984 */ /* 0x000fe80008000000 */
[----:B------:R-:W0:Y:S04]  /*1b20*/  LDS.U8 R41, [R12+UR5+0x10] ;  /* 0x000010050c297984 */ /* 0x000e280008000000 */
[----:B------:R-:W-:Y:S04]  /*1b30*/  LDS.U8 R51, [R12+UR5+0x20] ;  /* 0x000020050c337984 */ /* 0x000fe80008000000 */
[----:B------:R-:W-:Y:S04]  /*1b40*/  LDS.U8 R53, [R12+UR5+0x30] ;  /* 0x000030050c357984 */ /* 0x000fe80008000000 */
[----:B------:R-:W-:Y:S04]  /*1b50*/  LDS.U8 R59, [R12+UR5+0x100] ;  /* 0x000100050c3b7984 */ /* 0x000fe80008000000 */
        /* <DEDUP_REMOVED lines=10> */
[----:B------:R-:W-:Y:S01]  /*1c00*/  LDS.U8 R42, [R12+UR5+0x330] ;  /* 0x000330050c2a7984 */ /* 0x000fe20008000000 */
[----:B------:R-:W-:Y:S01]  /*1c10*/  BAR.SYNC.DEFER_BLOCKING 0x0 ;  /* 0x0000000000007b1d */ /* 0x000fe20000010000 */
[----:B-1----:R-:W-:-:S02]  /*1c20*/  IMAD R24, R25, 0x100, R24 ;  /* 0x0000010019187824 */ /* 0x002fc400078e0218 */
[----:B0-----:R-:W-:Y:S02]  /*1c30*/  IMAD R26, R27, 0x100, R26 ;  /* 0x000001001b1a7824 */ /* 0x001fe400078e021a */
[----:B------:R-:W-:Y:S02]  /*1c40*/  IMAD R25, R41, 0x100, R40 ;  /* 0x0000010029197824 */ /* 0x000fe400078e0228 */
[----:B------:R-:W-:Y:S01]  /*1c50*/  IMAD R27, R60, 0x100, R59 ;  /* 0x000001003c1b7824 */ /* 0x000fe200078e023b */
[----:B------:R-:W-:Y:S02]  /*1c60*/  F2FP.F16.E4M3.UNPACK_B R24, R24 ;  /* 0x00000018ff18723e */ /* 0x000fe400020006ff */
[----:B------:R-:W-:Y:S02]  /*1c70*/  F2FP.F16.E4M3.UNPACK_B R26, R26 ;  /* 0x0000001aff1a723e */ /* 0x000fe400020006ff */
[----:B------:R-:W-:Y:S02]  /*1c80*/  F2FP.F16.E4M3.UNPACK_B R25, R25 ;  /* 0x00000019ff19723e */ /* 0x000fe400020006ff */
[----:B------:R-:W-:Y:S01]  /*1c90*/  F2FP.F16.E4M3.UNPACK_B R27, R27 ;  /* 0x0000001bff1b723e */ /* 0x000fe200020006ff */
[----:B---3--:R0:W-:Y:S04]  /*1ca0*/  STS.U8 [R18+UR5], R61 ;  /* 0x0000003d12007988 */ /* 0x0081e80008000005 */
[----:B-----5:R1:W-:Y:S01]  /*1cb0*/  STS.U8 [R18+UR5+0x200], R19 ;  /* 0x0002001312007988 */ /* 0x0203e20008000005 */
[----:B0-----:R-:W-:-:S04]  /*1cc0*/  LOP3.LUT R61, R68, 0x7f, RZ, 0xc0, !PT ;  /* 0x0000007f443d7812 */ /* 0x001fc800078ec0ff */
[----:B------:R-:W-:Y:S02]  /*1cd0*/  LOP3.LUT R61, R61, 0x20, RZ, 0x3c, !PT ;  /* 0x000000203d3d7812 */ /* 0x000fe400078e3cff */
[----:B-1----:R-:W-:-:S05]  /*1ce0*/  LOP3.LUT R18, R18, 0x10, RZ, 0x3c, !PT ;  /* 0x0000001012127812 */ /* 0x002fca00078e3cff */
[----:B--2---:R-:W-:Y:S04]  /*1cf0*/  STS.U8 [R18+UR5+0x80], R63 ;  /* 0x0000803f12007988 */ /* 0x004fe80008000005 */
[----:B----4-:R-:W-:Y:S04]  /*1d00*/  STS.U8 [R18+UR5+0x280], R16 ;  /* 0x0002801012007988 */ /* 0x010fe80008000005 */
[----:B------:R-:W-:Y:S04]  /*1d10*/  STS.U8 [R61+UR5+0x100], R17 ;  /* 0x000100113d007988 */ /* 0x000fe80008000005 */
[----:B------:R-:W-:Y:S04]  /*1d20*/  STS.U8 [R61+UR5+0x300], R64 ;  /* 0x000300403d007988 */ /* 0x000fe80008000005 */
[----:B------:R-:W-:Y:S04]  /*1d30*/  STS.U8 [R69+UR5+0x180], R62 ;  /* 0x0001803e45007988 */ /* 0x000fe80008000005 */
[----:B------:R-:W-:Y:S01]  /*1d40*/  STS.U8 [R69+UR5+0x380], R65 ;  /* 0x0003804145007988 */ /* 0x000fe20008000005 */
[----:B------:R-:W-:Y:S06]  /*1d50*/  BAR.SYNC.DEFER_BLOCKING 0x0 ;  /* 0x0000000000007b1d */ /* 0x000fec0000010000 */
[----:B------:R-:W0:Y:S02]  /*1d60*/  LDSM.16.M88.4 R16, [R7] ;  /* 0x000000000710783b */ /* 0x000e240000000200 */
[----:B0-----:R-:W-:-:S02]  /*1d70*/  F2FP.F16.E4M3.UNPACK_B R40, R16 ;  /* 0x00000010ff28723e */ /* 0x001fc400020006ff */
[----:B------:R-:W-:-:S07]  /*1d80*/  F2FP.F16.E4M3.UNPACK_B R41, R17 ;  /* 0x00000011ff29723e */ /* 0x000fce00020006ff */
[----:B------:R-:W-:Y:S01]  /*1d90*/  HMMA.16816.F32 R24, R24, R40, R20 ;  /* 0x000000281818723c */ /* 0x000fe20000001814 */
[----:B------:R-:W-:-:S06]  /*1da0*/  F2FP.F16.E4M3.UNPACK_B R16, R16.H1 ;  /* 0x00000010ff10723e */ /* 0x000fcc00030006ff */
[----:B------:R-:W-:Y:S02]  /*1db0*/  IMAD R20, R55, 0x100, R54 ;  /* 0x0000010037147824 */ /* 0x000fe400078e0236 */
[----:B------:R-:W-:Y:S02]  /*1dc0*/  IMAD R22, R56, 0x100, R52 ;  /* 0x0000010038167824 */ /* 0x000fe400078e0234 */
[----:B------:R-:W-:Y:S02]  /*1dd0*/  IMAD R21, R53, 0x100, R51 ;  /* 0x0000010035157824 */ /* 0x000fe400078e0233 */
[----:B------:R-:W-:Y:S01]  /*1de0*/  IMAD R23, R58, 0x100, R57 ;  /* 0x000001003a177824 */ /* 0x000fe200078e0239 */
[----:B------:R-:W-:Y:S02]  /*1df0*/  F2FP.F16.E4M3.UNPACK_B R20, R20 ;  /* 0x00000014ff14723e */ /* 0x000fe400020006ff */
[----:B------:R-:W-:Y:S02]  /*1e00*/  F2FP.F16.E4M3.UNPACK_B R22, R22 ;  /* 0x00000016ff16723e */ /* 0x000fe400020006ff */
[----:B------:R-:W-:-:S02]  /*1e10*/  F2FP.F16.E4M3.UNPACK_B R21, R21 ;  /* 0x00000015ff15723e */ /* 0x000fc400020006ff */
[----:B------:R-:W-:Y:S02]  /*1e20*/  F2FP.F16.E4M3.UNPACK_B R23, R23 ;  /* 0x00000017ff17723e */ /* 0x000fe400020006ff */
[----:B------:R-:W-:-:S07]  /*1e30*/  F2FP.F16.E4M3.UNPACK_B R17, R17.H1 ;  /* 0x00000011ff11723e */ /* 0x000fce00030006ff */
[----:B------:R-:W-:Y:S07]  /*1e40*/  HMMA.16816.F32 R20, R20, R16, R24 ;  /* 0x000000101414723c */ /* 0x000fee0000001818 */
[----:B------:R-:W-:Y:S02]  /*1e50*/  IMAD R24, R44, 0x100, R43 ;  /* 0x000001002c187824 */ /* 0x000fe400078e022b */
[----:B------:R-:W-:Y:S02]  /*1e60*/  IMAD R26, R46, 0x100, R45 ;  /* 0x000001002e1a7824 */ /* 0x000fe400078e022d */
[----:B------:R-:W-:-:S02]  /*1e70*/  IMAD R25, R48, 0x100, R47 ;  /* 0x0000010030197824 */ /* 0x000fc400078e022f */
[----:B------:R-:W-:Y:S01]  /*1e80*/  IMAD R27, R50, 0x100, R49 ;  /* 0x00000100321b7824 */ /* 0x000fe200078e0231 */
[----:B------:R-:W-:Y:S02]  /*1e90*/  F2FP.F16.E4M3.UNPACK_B R24, R24 ;  /* 0x00000018ff18723e */ /* 0x000fe400020006ff */
[----:B------:R-:W-:Y:S02]  /*1ea0*/  F2FP.F16.E4M3.UNPACK_B R26, R26 ;  /* 0x0000001aff1a723e */ /* 0x000fe400020006ff */
[----:B------:R-:W-:Y:S02]  /*1eb0*/  F2FP.F16.E4M3.UNPACK_B R25, R25 ;  /* 0x00000019ff19723e */ /* 0x000fe400020006ff */
[----:B------:R-:W-:Y:S02]  /*1ec0*/  F2FP.F16.E4M3.UNPACK_B R27, R27 ;  /* 0x0000001bff1b723e */ /* 0x000fe400020006ff */
[----:B------:R-:W-:Y:S02]  /*1ed0*/  F2FP.F16.E4M3.UNPACK_B R16, R18 ;  /* 0x00000012ff10723e */ /* 0x000fe400020006ff */
[----:B------:R-:W-:-:S07]  /*1ee0*/  F2FP.F16.E4M3.UNPACK_B R17, R19 ;  /* 0x00000013ff11723e */ /* 0x000fce00020006ff */
[----:B------:R-:W-:Y:S01]  /*1ef0*/  HMMA.16816.F32 R20, R24, R16, R20 ;  /* 0x000000101814723c */ /* 0x000fe20000001814 */
[----:B------:R-:W-:Y:S01]  /*1f00*/  UIADD3 UR6, UR6, -0x1, URZ ;  /* 0xffffffff06067890 */ /* 0x000fe2000fffe03f */
[----:B------:R-:W-:Y:S02]  /*1f10*/  IMAD R33, R36, 0x100, R33 ;  /* 0x0000010024217824 */ /* 0x000fe400078e0221 */
[----:B------:R-:W-:-:S03]  /*1f20*/  IMAD R39, R42, 0x100, R39 ;  /* 0x000001002a277824 */ /* 0x000fc600078e0227 */
[----:B------:R-:W-:Y:S02]  /*1f30*/  IMAD R16, R35, 0x100, R34 ;  /* 0x0000010023107824 */ /* 0x000fe400078e0222 */
[----:B------:R-:W-:Y:S01]  /*1f40*/  IMAD R17, R38, 0x100, R37 ;  /* 0x0000010026117824 */ /* 0x000fe200078e0225 */
[----:B------:R-:W-:Y:S02]  /*1f50*/  ISETP.NE.U32.AND P0, PT, RZ, UR6, PT ;  /* 0x00000006ff007c0c */ /* 0x000fe4000bf05070 */
[----:B------:R-:W-:Y:S02]  /*1f60*/  F2FP.F16.E4M3.UNPACK_B R24, R18.H1 ;  /* 0x00000012ff18723e */ /* 0x000fe400030006ff */
[----:B------:R-:W-:Y:S02]  /*1f70*/  F2FP.F16.E4M3.UNPACK_B R25, R19.H1 ;  /* 0x00000013ff19723e */ /* 0x000fe400030006ff */
[----:B------:R-:W-:Y:S02]  /*1f80*/  F2FP.F16.E4M3.UNPACK_B R16, R16 ;  /* 0x00000010ff10723e */ /* 0x000fe400020006ff */
[----:B------:R-:W-:-:S02]  /*1f90*/  F2FP.F16.E4M3.UNPACK_B R18, R33 ;  /* 0x00000021ff12723e */ /* 0x000fc400020006ff */
[----:B------:R-:W-:Y:S02]  /*1fa0*/  F2FP.F16.E4M3.UNPACK_B R17, R17 ;  /* 0x00000011ff11723e */ /* 0x000fe400020006ff */
[----:B------:R-:W-:Y:S01]  /*1fb0*/  F2FP.F16.E4M3.UNPACK_B R19, R39 ;  /* 0x00000027ff13723e */ /* 0x000fe200020006ff */
[----:B------:R-:W-:Y:S02]  /*1fc0*/  USHF.R.S32.HI UR23, URZ, 0x1f, UR7 ;  /* 0x0000001f3f177899 */ /* 0x000fe40008011407 */
[----:B------:R-:W-:Y:S01]  /*1fd0*/  IADD3 R10, P1, R10, UR7, RZ ;  /* 0x000000070a0a7c10 */ /* 0x000fe2000ff3e0ff */
[----:B------:R-:W-:Y:S02]  /*1fe0*/  UIADD3 UR21, UP0, UR7, UR21, URZ ;  /* 0x0000001507157290 */ /* 0x000fe4000ff1e03f */
[----:B------:R-:W-:Y:S01]  /*1ff0*/  IADD3 R8, P2, R8, UR7, RZ ;  /* 0x0000000708087c10 */ /* 0x000fe2000ff5e0ff */
[----:B------:R-:W-:Y:S02]  /*2000*/  UIADD3 UR19, UP1, UR7, UR19, URZ ;  /* 0x0000001307137290 */ /* 0x000fe4000ff3e03f */
[----:B------:R-:W-:Y:S01]  /*2010*/  UIADD3 UR17, UP2, UR7, UR17, URZ ;  /* 0x0000001107117290 */ /* 0x000fe2000ff5e03f */
[----:B------:R-:W-:Y:S01]  /*2020*/  HMMA.16816.F32 R20, R16, R24, R20 ;  /* 0x000000181014723c */ /* 0x000fe20000001814 */
[----:B------:R-:W-:-:S02]  /*2030*/  UIADD3 UR15, UP3, UR7, UR15, URZ ;  /* 0x0000000f070f7290 */ /* 0x000fc4000ff7e03f */
[----:B------:R-:W-:Y:S02]  /*2040*/  UIADD3 UR13, UP4, UR7, UR13, URZ ;  /* 0x0000000d070d7290 */ /* 0x000fe4000ff9e03f */
[----:B------:R-:W-:Y:S01]  /*2050*/  UIADD3 UR11, UP5, UR7, UR11, URZ ;  /* 0x0000000b070b7290 */ /* 0x000fe2000ffbe03f */
[----:B------:R-:W-:Y:S01]  /*2060*/  IADD3 R3, P3, R3, UR10, RZ ;  /* 0x0000000a03037c10 */ /* 0x000fe2000ff7e0ff */
[----:B------:R-:W-:Y:S01]  /*2070*/  IMAD.U32 R16, RZ, RZ, UR10 ;  /* 0x0000000aff107e24 */ /* 0x000fe2000f8e00ff */
[----:B------:R-:W-:Y:S02]  /*2080*/  UIADD3.X UR22, UR23, UR22, URZ, UP0, !UPT ;  /* 0x0000001617167290 */ /* 0x000fe400087fe43f */
[----:B------:R-:W-:Y:S01]  /*2090*/  IADD3.X R13, R13, UR23, RZ, P1, !PT ;  /* 0x000000170d0d7c10 */ /* 0x000fe20008ffe4ff */
[----:B------:R-:W-:Y:S02]  /*20a0*/  UIADD3.X UR20, UR23, UR20, URZ, UP1, !UPT ;  /* 0x0000001417147290 */ /* 0x000fe40008ffe43f */
[----:B------:R-:W-:Y:S01]  /*20b0*/  IADD3.X R11, R11, UR23, RZ, P2, !PT ;  /* 0x000000170b0b7c10 */ /* 0x000fe200097fe4ff */
[----:B------:R-:W-:-:S02]  /*20c0*/  UIADD3.X UR18, UR23, UR18, URZ, UP2, !UPT ;  /* 0x0000001217127290 */ /* 0x000fc400097fe43f */
[----:B------:R-:W-:Y:S02]  /*20d0*/  UIADD3.X UR16, UR23, UR16, URZ, UP3, !UPT ;  /* 0x0000001017107290 */ /* 0x000fe40009ffe43f */
[----:B------:R-:W-:Y:S02]  /*20e0*/  UIADD3.X UR14, UR23, UR14, URZ, UP4, !UPT ;  /* 0x0000000e170e7290 */ /* 0x000fe4000a7fe43f */
[----:B------:R-:W-:Y:S02]  /*20f0*/  UIADD3.X UR12, UR23, UR12, URZ, UP5, !UPT ;  /* 0x0000000c170c7290 */ /* 0x000fe4000affe43f */
[----:B------:R-:W-:Y:S01]  /*2100*/  UIADD3 UR4, UR4, -0x40, URZ ;  /* 0xffffffc004047890 */ /* 0x000fe2000fffe03f */
[----:B------:R-:W-:Y:S01]  /*2110*/  LEA.HI.X.SX32 R9, R16, R9, 0x1, P3 ;  /* 0x0000000910097211 */ /* 0x000fe200018f0eff */
[----:B------:R-:W-:Y:S10]  /*2120*/  @P0 BRA `(.L_x_1) ;  /* 0xfffffff000ac0947 */ /* 0x000ff4000383ffff */
.L_x_0:
[--C-:B------:R-:W-:Y:S01]  /*2130*/  SHF.R.S32.HI R5, RZ, 0x3, R68.reuse ;  /* 0x00000003ff057819 */ /* 0x100fe20000011444 */
[C---:B------:R-:W-:Y:S01]  /*2140*/  IMAD.SHL.U32 R3, R68.reuse, 0x20, RZ ;  /* 0x0000002044037824 */ /* 0x040fe200078e00ff */
[----:B------:R-:W-:Y:S01]  /*2150*/  BAR.SYNC.DEFER_BLOCKING 0x0 ;  /* 0x0000000000007b1d */ /* 0x000fe20000010000 */
[----:B------:R-:W-:Y:S01]  /*2160*/  IMAD.SHL.U32 R4, R68, 0x4, RZ ;  /* 0x0000000444047824 */ /* 0x000fe200078e00ff */
[----:B------:R-:W-:Y:S02]  /*2170*/  SGXT R5, R5, 0x1 ;  /* 0x000000010505781a */ /* 0x000fe40000000200 */
[----:B------:R-:W-:Y:S02]  /*2180*/  LOP3.LUT R3, R3, 0x40, RZ, 0xc0, !PT ;  /* 0x0000004003037812 */ /* 0x000fe400078ec0ff */
[----:B------:R-:W-:Y:S01]  /*2190*/  LOP3.LUT R5, R5, 0xc0, RZ, 0xc0, !PT ;  /* 0x000000c005057812 */ /* 0x000fe200078ec0ff */
[----:B------:R-:W-:Y:S01]  /*21a0*/  ULDC UR4, c[0x0][0x244] ;  /* 0x0000910000047ab9 */ /* 0x000fe20000000800 */
[----:B------:R-:W-:Y:S01]  /*21b0*/  LOP3.LUT R3, R3, 0x1c, R68, 0xf8, !PT ;  /* 0x0000001c03037812 */ /* 0x000fe200078ef844 */
[----:B------:R-:W-:Y:S01]  /*21c0*/  ULDC.64 UR6, c[0x0][0x228] ;  /* 0x00008a0000067ab9 */ /* 0x000fe20000000a00 */
[----:B------:R-:W-:-:S02]  /*21d0*/  LOP3.LUT R7, R5, 0x1c, R4, 0xf8, !PT ;  /* 0x0000001c05077812 */ /* 0x000fc400078ef804 */
[----:B------:R-:W-:Y:S02]  /*21e0*/  LOP3.LUT R5, R2, 0x20, RZ, 0xc0, !PT ;  /* 0x0000002002057812 */ /* 0x000fe400078ec0ff */
[----:B------:R-:W-:Y:S02]  /*21f0*/  SHF.R.U32.HI R6, RZ, 0x5, R68 ;  /* 0x00000005ff067819 */ /* 0x000fe40000011644 */
[----:B------:R-:W-:Y:S01]  /*2200*/  LOP3.LUT R4, R3, 0x2, R2, 0xf8, !PT ;  /* 0x0000000203047812 */ /* 0x000fe200078ef802 */
[----:B------:R-:W-:Y:S01]  /*2210*/  VIADD R9, R5, UR5 ;  /* 0x0000000505097c36 */ /* 0x000fe20008000000 */
[----:B------:R-:W-:Y:S02]  /*2220*/  LOP3.LUT R2, R68, 0x20, RZ, 0xc0, !PT ;  /* 0x0000002044027812 */ /* 0x000fe400078ec0ff */
[----:B------:R-:W-:Y:S02]  /*2230*/  SGXT.U32 R3, R6, 0x1 ;  /* 0x000000010603781a */ /* 0x000fe40000000000 */
[----:B------:R-:W-:-:S02]  /*2240*/  F2FP.SATFINITE.E4M3.F32.PACK_AB_MERGE_C R20, R21, R20, RZ ;  /* 0x000000141514723e */ /* 0x000fc400048070ff */
[----:B------:R-:W-:Y:S02]  /*2250*/  F2FP.SATFINITE.E4M3.F32.PACK_AB_MERGE_C R22, R23, R22, RZ ;  /* 0x000000161716723e */ /* 0x000fe400048070ff */
[----:B------:R-:W-:Y:S02]  /*2260*/  LEA.HI R6, R2, R9, RZ, 0x1c ;  /* 0x0000000902067211 */ /* 0x000fe400078fe0ff */
[----:B------:R-:W-:Y:S02]  /*2270*/  LOP3.LUT R5, R4, R3, RZ, 0xfc, !PT ;  /* 0x0000000304057212 */ /* 0x000fe400078efcff */
[----:B------:R-:W-:Y:S02]  /*2280*/  LOP3.LUT R2, R20, 0xffff, RZ, 0xc0, !PT ;  /* 0x0000ffff14027812 */ /* 0x000fe400078ec0ff */
[----:B------:R-:W-:Y:S01]  /*2290*/  LOP3.LUT R4, R22, 0xffff, RZ, 0xc0, !PT ;  /* 0x0000ffff16047812 */ /* 0x000fe200078ec0ff */
[----:B------:R-:W-:Y:S01]  /*22a0*/  STS.U8 [R5+UR5], R20 ;  /* 0x0000001405007988 */ /* 0x000fe20008000005 */
[----:B------:R-:W-:-:S02]  /*22b0*/  LOP3.LUT R3, R7, 0x40, R68, 0x78, !PT ;  /* 0x0000004007037812 */ /* 0x000fc400078e7844 */
[----:B------:R-:W-:Y:S02]  /*22c0*/  SHF.R.U32.HI R2, RZ, 0x8, R2 ;  /* 0x00000008ff027819 */ /* 0x000fe40000011602 */
[----:B------:R-:W-:Y:S01]  /*22d0*/  LOP3.LUT R7, R5, 0x40, RZ, 0x3c, !PT ;  /* 0x0000004005077812 */ /* 0x000fe200078e3cff */
[----:B------:R-:W-:Y:S01]  /*22e0*/  IMAD.IADD R6, R3, 0x1, R6 ;  /* 0x0000000103067824 */ /* 0x000fe200078e0206 */
[----:B------:R-:W-:Y:S01]  /*22f0*/  SHF.R.U32.HI R4, RZ, 0x8, R4 ;  /* 0x00000008ff047819 */ /* 0x000fe20000011604 */
[----:B------:R0:W-:Y:S01]  /*2300*/  STS.U8 [R5+UR5+0x20], R2 ;  /* 0x0000200205007988 */ /* 0x0001e20008000005 */
[----:B------:R-:W-:Y:S02]  /*2310*/  SHF.R.U32.HI R9, RZ, 0x4, R68 ;  /* 0x00000004ff097819 */ /* 0x000fe40000011644 */
[----:B------:R-:W-:Y:S01]  /*2320*/  ISETP.GE.AND P0, PT, R0, UR6, PT ;  /* 0x0000000600007c0c */ /* 0x000fe2000bf06270 */
[----:B------:R-:W-:Y:S01]  /*2330*/  STS.U8 [R7+UR5+0x80], R22 ;  /* 0x0000801607007988 */ /* 0x000fe20008000005 */
[----:B------:R-:W-:Y:S01]  /*2340*/  SGXT.U32 R9, R9, 0x3 ;  /* 0x000000030909781a */ /* 0x000fe20000000000 */
[----:B------:R-:W-:-:S02]  /*2350*/  ULDC UR6, c[0x0][0x248] ;  /* 0x0000920000067ab9 */ /* 0x000fc40000000800 */
[----:B------:R1:W-:Y:S01]  /*2360*/  STS.U8 [R7+UR5+0xa0], R4 ;  /* 0x0000a00407007988 */ /* 0x0003e20008000005 */
[----:B------:R-:W-:Y:S01]  /*2370*/  LOP3.LUT R3, R66, 0x8, R9, 0xfe, !PT ;  /* 0x0000000842037812 */ /* 0x000fe200078efe09 */
[----:B0-----:R-:W-:Y:S01]  /*2380*/  IMAD R2, R0, UR4, RZ ;  /* 0x0000000400027c24 */ /* 0x001fe2000f8e02ff */
[----:B------:R-:W-:Y:S01]  /*2390*/  LOP3.LUT R66, R66, R9, RZ, 0xfc, !PT ;  /* 0x0000000942427212 */ /* 0x000fe200078efcff */
[----:B------:R-:W-:Y:S02]  /*23a0*/  BAR.SYNC.DEFER_BLOCKING 0x0 ;  /* 0x0000000000007b1d */ /* 0x000fe40000010000 */
[C---:B------:R-:W-:Y:S01]  /*23b0*/  IMAD R5, R3.reuse, UR6, RZ ;  /* 0x0000000603057c24 */ /* 0x040fe2000f8e02ff */
[C---:B------:R-:W-:Y:S01]  /*23c0*/  ISETP.LT.AND P1, PT, R66.reuse, UR7, !P0 ;  /* 0x0000000742007c0c */ /* 0x040fe2000c721270 */
[----:B------:R-:W-:Y:S01]  /*23d0*/  IMAD R0, R66, UR6, RZ ;  /* 0x0000000642007c24 */ /* 0x000fe2000f8e02ff */
[----:B------:R-:W-:Y:S01]  /*23e0*/  ISETP.LT.AND P0, PT, R3, UR7, !P0 ;  /* 0x0000000703007c0c */ /* 0x000fe2000c701270 */
[----:B------:R-:W-:-:S02]  /*23f0*/  ULDC.64 UR4, c[0x0][0x220] ;  /* 0x0000880000047ab9 */ /* 0x000fc40000000a00 */
[----:B-1----:R-:W-:-:S04]  /*2400*/  IADD3 R4, P2, R2, UR4, RZ ;  /* 0x0000000402047c10 */ /* 0x002fc8000ff5e0ff */
[----:B------:R-:W-:Y:S02]  /*2410*/  LEA.HI.X.SX32 R7, R2, UR5, 0x1, P2 ;  /* 0x0000000502077c11 */ /* 0x000fe400090f0eff */
[CC--:B------:R-:W-:Y:S02]  /*2420*/  IADD3 R2, P2, R0.reuse, R4.reuse, RZ ;  /* 0x0000000400027210 */ /* 0x0c0fe40007f5e0ff */
[C---:B------:R-:W-:Y:S02]  /*2430*/  IADD3 R4, P3, R5.reuse, R4, RZ ;  /* 0x0000000405047210 */ /* 0x040fe40007f7e0ff */
[-C--:B------:R-:W-:Y:S02]  /*2440*/  LEA.HI.X.SX32 R3, R0, R7.reuse, 0x1, P2 ;  /* 0x0000000700037211 */ /* 0x080fe400010f0eff */
[----:B------:R-:W-:Y:S01]  /*2450*/  LEA.HI.X.SX32 R5, R5, R7, 0x1, P3 ;  /* 0x0000000705057211 */ /* 0x000fe200018f0eff */
[----:B------:R-:W0:Y:S02]  /*2460*/  LDS.U16 R6, [R6] ;  /* 0x0000000006067984 */ /* 0x000e240000000400 */
[----:B0-----:R-:W-:-:S05]  /*2470*/  PRMT R9, R6, 0x7770, RZ ;  /* 0x0000777006097816 */ /* 0x001fca00000000ff */
[----:B------:R0:W-:Y:S01]  /*2480*/  @P1 STG.E.U8 desc[UR8][R2.64], R9 ;  /* 0x0000000902001986 */ /* 0x0001e2000c101108 */
[----:B------:R-:W-:Y:S05]  /*2490*/  @!P0 EXIT ;  /* 0x000000000000894d */ /* 0x000fea0003800000 */
[----:B0-----:R-:W-:-:S05]  /*24a0*/  PRMT R3, R6, 0x7771, RZ ;  /* 0x0000777106037816 */ /* 0x001fca00000000ff */
[----:B------:R-:W-:Y:S01]  /*24b0*/  STG.E.U8 desc[UR8][R4.64], R3 ;  /* 0x0000000304007986 */ /* 0x000fe2000c101108 */
[----:B------:R-:W-:Y:S05]  /*24c0*/  EXIT ;  /* 0x000000000000794d */ /* 0x000fea0003800000 */
.L_x_2:
[----:B------:R-:W-:-:S00]  /*24d0*/  BRA `(.L_x_2) ;  /* 0xfffffffc00fc7947 */ /* 0x000fc0000383ffff */
[----:B------:R-:W-:-:S00]  /*24e0*/  NOP ;  /* 0x0000000000007918 */ /* 0x000fc00000000000 */
        /* <DEDUP_REMOVED lines=9> */
.L_x_3:


//--------------------- .nv.shared.matmul_kernel  --------------------------
	.section	.nv.shared.matmul_kernel,"aw",@nobits
	.sectionflags	@""
	.align	16
	.zero		1024


//--------------------- .nv.shared.reserved.0     --------------------------
	.section	.nv.shared.reserved.0,"aw",@nobits
	.weak		__nv_reservedSMEM_offset_0_alias
	.size		__nv_reservedSMEM_offset_0_alias, 0, 0
	.other		__nv_reservedSMEM_offset_0_alias,@"STO_CUDA_RESERVED_SHARED STV_DEFAULT"
__nv_reservedSMEM_offset_0_alias:
	.zero		0


//--------------------- .nv.constant0.matmul_kernel --------------------------
	.section	.nv.constant0.matmul_kernel,"a",@progbits
	.sectionflags	@""
	.align	4
.nv.constant0.matmul_kernel:
	.zero		608


//--------------------- SYMBOLS --------------------------

	.type		.nv.reservedSmem.offset0,@object
	.size		.nv.reservedSmem.offset0,0x4
